	.target	sm_100a

	.elftype	@"ET_EXEC"


//--------------------- .note.nv.tkinfo           --------------------------
	.section	.note.nv.tkinfo,"",@"SHT_NOTE"
	.sectionflags	@"SHF_NOTE_NV_TKINFO"
	.tkinfo
        /*0018*/ 	.word	0x00000002
        /*0030*/ 	.string	""
        /*0030*/ 	.string	"ptxas"
        /*0030*/ 	.string	"Cuda compilation tools, release 13.0, V13.0.88"
        /*0030*/ 	.string	"Build cuda_13.0.r13.0/compiler.36424714_0"
        /*0030*/ 	.string	"-arch sm_100a -m 64 "



//--------------------- .note.nv.cuinfo           --------------------------
	.section	.note.nv.cuinfo,"",@"SHT_NOTE"
	.sectionflags	@"SHF_NOTE_NV_CUINFO"
        /*0018*/ 	.short	0x0002
        /*001a*/ 	.short	0x0064
        /*001c*/ 	.short	0x0082
	.zero		2


//--------------------- .nv.info                  --------------------------
	.section	.nv.info,"",@"SHT_CUDA_INFO"
	.align	4


	//----- nvinfo : EIATTR_REGCOUNT
	.align		4
        /*0000*/ 	.byte	0x04, 0x2f
        /*0002*/ 	.short	(.L_19 - .L_18)
	.align		4
.L_18:
        /*0004*/ 	.word	index@(_ZN7cutlass13device_kernelINS_4gemm6kernel13GemmUniversalIN4cute5tupleIJiiiiEEENS1_10collective13CollectiveMmaINS1_35MainloopSm100TmaUmmaWarpSpecializedILi4ELi2ELi4ENS5_IJNS4_1CILi2EEESB_NSA_ILi1EEEEEEEENS5_IJNSA_ILi64EEENSA_ILi128EEENSA_ILi32EEEEEENS_6half_tENS5_IJlSC_lEEESJ_SK_NS4_8TiledMMAINS4_8MMA_AtomIJNS4_20SM100_MMA_F16BF16_SSISJ_SJ_fLi64ELi128ELNS4_4UMMA5MajorE0ELSP_0ELNSO_7ScaleInE0ELSQ_0EEEEEENS4_6LayoutINS5_IJSC_SC_SC_EEENS5_IJNSA_ILi0EEESV_SV_EEEEENS5_IJNS4_10UnderscoreESY_SY_EEEEENS4_23SM90_TMA_LOAD_MULTICASTENS4_14ComposedLayoutINS4_7SwizzleILi2ELi4ELi3EEENS4_18smem_ptr_flag_bitsILi16EEENST_INS5_IJNSA_ILi8EEESH_EEENS5_IJSH_SC_EEEEEEEvNS4_8identityES11_S1B_vS1C_EENS_8epilogue10collective18CollectiveEpilogueINS1E_23Sm100TmaWarpSpecializedILi4ELi2ELi16ELb1ELb0EEEJSI_NS5_IJNST_ISF_SC_EENST_ISH_SC_EEEEESJ_SK_SJ_SK_NS1E_6fusion15FusionCallbacksIS1I_NS1M_17LinearCombinationISJ_fSJ_fLNS_15FloatRoundStyleE2EEESI_S1L_JEEENS4_5SM1004TMEM4LOAD26SM100_TMEM_LOAD_16dp256b4xENS4_13SM90_TMA_LOADES1B_NS4_17SM75_U32x4_LDSM_NENS4_14SM90_TMA_STOREES1B_NS4_17SM90_U32x4_STSM_NENS4_39AutoVectorizingCopyWithAssumedAlignmentILi128EEEEEEvvEEEEvNT_6ParamsE)
        /*0008*/ 	.word	0x00000044


	//----- nvinfo : EIATTR_FRAME_SIZE
	.align		4
.L_19:
        /*000c*/ 	.byte	0x04, 0x11
        /*000e*/ 	.short	(.L_21 - .L_20)
	.align		4
.L_20:
        /*0010*/ 	.word	index@($__internal_2_$__cuda_sm10x_tcgen05_guardrail_trap_unallocated_columns_being_dealloced)
        /*0014*/ 	.word	0x00000000


	//----- nvinfo : EIATTR_FRAME_SIZE
	.align		4
.L_21:
        /*0018*/ 	.byte	0x04, 0x11
        /*001a*/ 	.short	(.L_23 - .L_22)
	.align		4
.L_22:
        /*001c*/ 	.word	index@($__internal_1_$__cuda_sm10x_tcgen05_guardrail_trap_phase_invalid_during_alloc)
        /*0020*/ 	.word	0x00000000


	//----- nvinfo : EIATTR_FRAME_SIZE
	.align		4
.L_23:
        /*0024*/ 	.byte	0x04, 0x11
        /*0026*/ 	.short	(.L_25 - .L_24)
	.align		4
.L_24:
        /*0028*/ 	.word	index@($__internal_0_$__cuda_sm10x_tcgen05_guardrail_trap_col_being_dealloced_not_returned_by_alloc)
        /*002c*/ 	.word	0x00000000


	//----- nvinfo : EIATTR_FRAME_SIZE
	.align		4
.L_25:
        /*0030*/ 	.byte	0x04, 0x11
        /*0032*/ 	.short	(.L_27 - .L_26)
	.align		4
.L_26:
        /*0034*/ 	.word	index@(_ZN7cutlass13device_kernelINS_4gemm6kernel13GemmUniversalIN4cute5tupleIJiiiiEEENS1_10collective13CollectiveMmaINS1_35MainloopSm100TmaUmmaWarpSpecializedILi4ELi2ELi4ENS5_IJNS4_1CILi2EEESB_NSA_ILi1EEEEEEEENS5_IJNSA_ILi64EEENSA_ILi128EEENSA_ILi32EEEEEENS_6half_tENS5_IJlSC_lEEESJ_SK_NS4_8TiledMMAINS4_8MMA_AtomIJNS4_20SM100_MMA_F16BF16_SSISJ_SJ_fLi64ELi128ELNS4_4UMMA5MajorE0ELSP_0ELNSO_7ScaleInE0ELSQ_0EEEEEENS4_6LayoutINS5_IJSC_SC_SC_EEENS5_IJNSA_ILi0EEESV_SV_EEEEENS5_IJNS4_10UnderscoreESY_SY_EEEEENS4_23SM90_TMA_LOAD_MULTICASTENS4_14ComposedLayoutINS4_7SwizzleILi2ELi4ELi3EEENS4_18smem_ptr_flag_bitsILi16EEENST_INS5_IJNSA_ILi8EEESH_EEENS5_IJSH_SC_EEEEEEEvNS4_8identityES11_S1B_vS1C_EENS_8epilogue10collective18CollectiveEpilogueINS1E_23Sm100TmaWarpSpecializedILi4ELi2ELi16ELb1ELb0EEEJSI_NS5_IJNST_ISF_SC_EENST_ISH_SC_EEEEESJ_SK_SJ_SK_NS1E_6fusion15FusionCallbacksIS1I_NS1M_17LinearCombinationISJ_fSJ_fLNS_15FloatRoundStyleE2EEESI_S1L_JEEENS4_5SM1004TMEM4LOAD26SM100_TMEM_LOAD_16dp256b4xENS4_13SM90_TMA_LOADES1B_NS4_17SM75_U32x4_LDSM_NENS4_14SM90_TMA_STOREES1B_NS4_17SM90_U32x4_STSM_NENS4_39AutoVectorizingCopyWithAssumedAlignmentILi128EEEEEEvvEEEEvNT_6ParamsE)
        /*0038*/ 	.word	0x00000000


	//----- nvinfo : EIATTR_MIN_STACK_SIZE
	.align		4
.L_27:
        /*003c*/ 	.byte	0x04, 0x12
        /*003e*/ 	.short	(.L_29 - .L_28)
	.align		4
.L_28:
        /*0040*/ 	.word	index@(_ZN7cutlass13device_kernelINS_4gemm6kernel13GemmUniversalIN4cute5tupleIJiiiiEEENS1_10collective13CollectiveMmaINS1_35MainloopSm100TmaUmmaWarpSpecializedILi4ELi2ELi4ENS5_IJNS4_1CILi2EEESB_NSA_ILi1EEEEEEEENS5_IJNSA_ILi64EEENSA_ILi128EEENSA_ILi32EEEEEENS_6half_tENS5_IJlSC_lEEESJ_SK_NS4_8TiledMMAINS4_8MMA_AtomIJNS4_20SM100_MMA_F16BF16_SSISJ_SJ_fLi64ELi128ELNS4_4UMMA5MajorE0ELSP_0ELNSO_7ScaleInE0ELSQ_0EEEEEENS4_6LayoutINS5_IJSC_SC_SC_EEENS5_IJNSA_ILi0EEESV_SV_EEEEENS5_IJNS4_10UnderscoreESY_SY_EEEEENS4_23SM90_TMA_LOAD_MULTICASTENS4_14ComposedLayoutINS4_7SwizzleILi2ELi4ELi3EEENS4_18smem_ptr_flag_bitsILi16EEENST_INS5_IJNSA_ILi8EEESH_EEENS5_IJSH_SC_EEEEEEEvNS4_8identityES11_S1B_vS1C_EENS_8epilogue10collective18CollectiveEpilogueINS1E_23Sm100TmaWarpSpecializedILi4ELi2ELi16ELb1ELb0EEEJSI_NS5_IJNST_ISF_SC_EENST_ISH_SC_EEEEESJ_SK_SJ_SK_NS1E_6fusion15FusionCallbacksIS1I_NS1M_17LinearCombinationISJ_fSJ_fLNS_15FloatRoundStyleE2EEESI_S1L_JEEENS4_5SM1004TMEM4LOAD26SM100_TMEM_LOAD_16dp256b4xENS4_13SM90_TMA_LOADES1B_NS4_17SM75_U32x4_LDSM_NENS4_14SM90_TMA_STOREES1B_NS4_17SM90_U32x4_STSM_NENS4_39AutoVectorizingCopyWithAssumedAlignmentILi128EEEEEEvvEEEEvNT_6ParamsE)
        /*0044*/ 	.word	0x00000000
.L_29:


//--------------------- .nv.compat                --------------------------
	.section	.nv.compat,"",@"SHT_CUDA_COMPAT_INFO"
	.align	4
        /*0000*/ 	.byte	0x02, 0x09, 0x01, 0x00, 0x02, 0x02, 0x02, 0x00, 0x02, 0x05, 0x05, 0x00, 0x03, 0x07, 0x01, 0x01
        /*0010*/ 	.byte	0x02, 0x03, 0x01, 0x00, 0x02, 0x06, 0x01, 0x00, 0x04, 0x0b, 0x08, 0x00, 0x09, 0x00, 0x00, 0x00
        /*0020*/ 	.byte	0x00, 0x00, 0x00, 0x00


//--------------------- .nv.info._ZN7cutlass13device_kernelINS_4gemm6kernel13GemmUniversalIN4cute5tupleIJiiiiEEENS1_10collective13CollectiveMmaINS1_35MainloopSm100TmaUmmaWarpSpecializedILi4ELi2ELi4ENS5_IJNS4_1CILi2EEESB_NSA_ILi1EEEEEEEENS5_IJNSA_ILi64EEENSA_ILi128EEENSA_ILi32EEEEEENS_6half_tENS5_IJlSC_lEEESJ_SK_NS4_8TiledMMAINS4_8MMA_AtomIJNS4_20SM100_MMA_F16BF16_SSISJ_SJ_fLi64ELi128ELNS4_4UMMA5MajorE0ELSP_0ELNSO_7ScaleInE0ELSQ_0EEEEEENS4_6LayoutINS5_IJSC_SC_SC_EEENS5_IJNSA_ILi0EEESV_SV_EEEEENS5_IJNS4_10UnderscoreESY_SY_EEEEENS4_23SM90_TMA_LOAD_MULTICASTENS4_14ComposedLayoutINS4_7SwizzleILi2ELi4ELi3EEENS4_18smem_ptr_flag_bitsILi16EEENST_INS5_IJNSA_ILi8EEESH_EEENS5_IJSH_SC_EEEEEEEvNS4_8identityES11_S1B_vS1C_EENS_8epilogue10collective18CollectiveEpilogueINS1E_23Sm100TmaWarpSpecializedILi4ELi2ELi16ELb1ELb0EEEJSI_NS5_IJNST_ISF_SC_EENST_ISH_SC_EEEEESJ_SK_SJ_SK_NS1E_6fusion15FusionCallbacksIS1I_NS1M_17LinearCombinationISJ_fSJ_fLNS_15FloatRoundStyleE2EEESI_S1L_JEEENS4_5SM1004TMEM4LOAD26SM100_TMEM_LOAD_16dp256b4xENS4_13SM90_TMA_LOADES1B_NS4_17SM75_U32x4_LDSM_NENS4_14SM90_TMA_STOREES1B_NS4_17SM90_U32x4_STSM_NENS4_39AutoVectorizingCopyWithAssumedAlignmentILi128EEEEEEvvEEEEvNT_6ParamsE --------------------------
	.section	.nv.info._ZN7cutlass13device_kernelINS_4gemm6kernel13GemmUniversalIN4cute5tupleIJiiiiEEENS1_10collective13CollectiveMmaINS1_35MainloopSm100TmaUmmaWarpSpecializedILi4ELi2ELi4ENS5_IJNS4_1CILi2EEESB_NSA_ILi1EEEEEEEENS5_IJNSA_ILi64EEENSA_ILi128EEENSA_ILi32EEEEEENS_6half_tENS5_IJlSC_lEEESJ_SK_NS4_8TiledMMAINS4_8MMA_AtomIJNS4_20SM100_MMA_F16BF16_SSISJ_SJ_fLi64ELi128ELNS4_4UMMA5MajorE0ELSP_0ELNSO_7ScaleInE0ELSQ_0EEEEEENS4_6LayoutINS5_IJSC_SC_SC_EEENS5_IJNSA_ILi0EEESV_SV_EEEEENS5_IJNS4_10UnderscoreESY_SY_EEEEENS4_23SM90_TMA_LOAD_MULTICASTENS4_14ComposedLayoutINS4_7SwizzleILi2ELi4ELi3EEENS4_18smem_ptr_flag_bitsILi16EEENST_INS5_IJNSA_ILi8EEESH_EEENS5_IJSH_SC_EEEEEEEvNS4_8identityES11_S1B_vS1C_EENS_8epilogue10collective18CollectiveEpilogueINS1E_23Sm100TmaWarpSpecializedILi4ELi2ELi16ELb1ELb0EEEJSI_NS5_IJNST_ISF_SC_EENST_ISH_SC_EEEEESJ_SK_SJ_SK_NS1E_6fusion15FusionCallbacksIS1I_NS1M_17LinearCombinationISJ_fSJ_fLNS_15FloatRoundStyleE2EEESI_S1L_JEEENS4_5SM1004TMEM4LOAD26SM100_TMEM_LOAD_16dp256b4xENS4_13SM90_TMA_LOADES1B_NS4_17SM75_U32x4_LDSM_NENS4_14SM90_TMA_STOREES1B_NS4_17SM90_U32x4_STSM_NENS4_39AutoVectorizingCopyWithAssumedAlignmentILi128EEEEEEvvEEEEvNT_6ParamsE,"",@"SHT_CUDA_INFO"
	.sectionflags	@""
	.align	4


	//----- nvinfo : EIATTR_CUDA_API_VERSION
	.align		4
        /*0000*/ 	.byte	0x04, 0x37
        /*0002*/ 	.short	(.L_31 - .L_30)
.L_30:
        /*0004*/ 	.word	0x00000082


	//----- nvinfo : EIATTR_KPARAM_INFO
	.align		4
.L_31:
        /*0008*/ 	.byte	0x04, 0x17
        /*000a*/ 	.short	(.L_33 - .L_32)
.L_32:
        /*000c*/ 	.word	0x00000000
        /*0010*/ 	.short	0x0000
        /*0012*/ 	.short	0x0000
        /*0014*/ 	.byte	0x00, 0xf0, 0x01, 0x20


	//----- nvinfo : EIATTR_AT_ENTRY_FRAGMENTS
	.align		4
.L_33:
        /*0018*/ 	.byte	0x04, 0x4f
        /*001a*/ 	.short	(.L_35 - .L_34)


	//   ....[0]....
.L_34:
        /*001c*/ 	.word	0x00000006


	//----- nvinfo : EIATTR_RESERVED_SMEM_USED
	.align		4
.L_35:
        /*0020*/ 	.byte	0x01, 0x41
	.zero		2


	//----- nvinfo : EIATTR_SPARSE_MMA_MASK
	.align		4
        /*0024*/ 	.byte	0x03, 0x50
        /*0026*/ 	.short	0x0000


	//----- nvinfo : EIATTR_TCGEN05_1CTA_USED
	.align		4
        /*0028*/ 	.byte	0x01, 0x51
	.zero		2


	//----- nvinfo : EIATTR_MAXREG_COUNT
	.align		4
        /*002c*/ 	.byte	0x03, 0x1b
        /*002e*/ 	.short	0x00ff


	//----- nvinfo : EIATTR_NUM_BARRIERS
	.align		4
        /*0030*/ 	.byte	0x02, 0x4c
        /*0032*/ 	.byte	0x07
	.zero		1


	//----- nvinfo : EIATTR_EXTERNS
	.align		4
        /*0034*/ 	.byte	0x04, 0x0f
        /*0036*/ 	.short	(.L_37 - .L_36)


	//   ....[0]....
	.align		4
.L_36:
        /*0038*/ 	.word	index@(__assertfail)


	//----- nvinfo : EIATTR_MERCURY_ISA_VERSION
	.align		4
.L_37:
        /*003c*/ 	.byte	0x03, 0x5f
        /*003e*/ 	.short	0x0101


	//----- nvinfo : EIATTR_INT_WARP_WIDE_INSTR_OFFSETS
	.align		4
        /*0040*/ 	.byte	0x04, 0x31
        /*0042*/ 	.short	(.L_39 - .L_38)


	//   ....[0]....
.L_38:
        /*0044*/ 	.word	0x00003df0


	//   ....[1]....
        /*0048*/ 	.word	0x00003e20


	//   ....[2]....
        /*004c*/ 	.word	0x00003e40


	//   ....[3]....
        /*0050*/ 	.word	0x000049c0


	//   ....[4]....
        /*0054*/ 	.word	0x00004a30


	//   ....[5]....
        /*0058*/ 	.word	0x00004b00


	//   ....[6]....
        /*005c*/ 	.word	0x00004b80


	//   ....[7]....
        /*0060*/ 	.word	0x00004c70


	//   ....[8]....
        /*0064*/ 	.word	0x00004cf0


	//   ....[9]....
        /*0068*/ 	.word	0x00004dd0


	//   ....[10]....
        /*006c*/ 	.word	0x00004e80


	//----- nvinfo : EIATTR_COOP_GROUP_MASK_REGIDS
	.align		4
.L_39:
        /*0070*/ 	.byte	0x04, 0x29
        /*0072*/ 	.short	(.L_41 - .L_40)


	//   ....[0]....
.L_40:
        /*0074*/ 	.word	0xffffffff


	//   ....[1]....
        /*0078*/ 	.word	0xffffffff


	//   ....[2]....
        /*007c*/ 	.word	0xffffffff


	//   ....[3]....
        /*0080*/ 	.word	0xffffffff


	//   ....[4]....
        /*0084*/ 	.word	0xffffffff


	//   ....[5]....
        /*0088*/ 	.word	0xffffffff


	//   ....[6]....
        /*008c*/ 	.word	0xffffffff


	//   ....[7]....
        /*0090*/ 	.word	0xffffffff


	//   ....[8]....
        /*0094*/ 	.word	0xffffffff


	//   ....[9]....
        /*0098*/ 	.word	0xffffffff


	//   ....[10]....
        /*009c*/ 	.word	0xffffffff


	//   ....[11]....
        /*00a0*/ 	.word	0xffffffff


	//   ....[12]....
        /*00a4*/ 	.word	0xffffffff


	//   ....[13]....
        /*00a8*/ 	.word	0xffffffff


	//----- nvinfo : EIATTR_COOP_GROUP_INSTR_OFFSETS
	.align		4
.L_41:
        /*00ac*/ 	.byte	0x04, 0x28
        /*00ae*/ 	.short	(.L_43 - .L_42)


	//   ....[0]....
.L_42:
        /*00b0*/ 	.word	0x00000080


	//   ....[1]....
        /*00b4*/ 	.word	0x000004f0


	//   ....[2]....
        /*00b8*/ 	.word	0x000006a0


	//   ....[3]....
        /*00bc*/ 	.word	0x00000840


	//   ....[4]....
        /*00c0*/ 	.word	0x00000940


	//   ....[5]....
        /*00c4*/ 	.word	0x00000ab0


	//   ....[6]....
        /*00c8*/ 	.word	0x00000c50


	//   ....[7]....
        /*00cc*/ 	.word	0x00000e00


	//   ....[8]....
        /*00d0*/ 	.word	0x000021d0


	//   ....[9]....
        /*00d4*/ 	.word	0x000030c0


	//   ....[10]....
        /*00d8*/ 	.word	0x000032d0


	//   ....[11]....
        /*00dc*/ 	.word	0x00003300


	//   ....[12]....
        /*00e0*/ 	.word	0x00003cd0


	//   ....[13]....
        /*00e4*/ 	.word	0x00003f00


	//----- nvinfo : EIATTR_VRC_CTA_INIT_COUNT
	.align		4
.L_43:
        /*00e8*/ 	.byte	0x02, 0x4a
        /*00ea*/ 	.byte	0x80
	.zero		1


	//----- nvinfo : EIATTR_SYSCALL_OFFSETS
	.align		4
        /*00ec*/ 	.byte	0x04, 0x46
        /*00ee*/ 	.short	(.L_45 - .L_44)


	//   ....[0]....
.L_44:
        /*00f0*/ 	.word	0x00005b10


	//   ....[1]....
        /*00f4*/ 	.word	0x00005c00


	//   ....[2]....
        /*00f8*/ 	.word	0x00006390


	//   ....[3]....
        /*00fc*/ 	.word	0x00006c40


	//   ....[4]....
        /*0100*/ 	.word	0x000074d0


	//   ....[5]....
        /*0104*/ 	.word	0x00007d50


	//----- nvinfo : EIATTR_MBARRIER_INSTR_OFFSETS
	.align		4
.L_45:
        /*0108*/ 	.byte	0x04, 0x39
        /*010a*/ 	.short	(.L_47 - .L_46)


	//   ....[0]....
.L_46:
        /*010c*/ 	.word	0x00000610
        /*0110*/ 	.word	0x000000ff
        /*0114*/ 	.word	0x00000000
        /*0118*/ 	.short	0x0100
        /*011a*/ 	.byte	0x04
	.zero		1


	//   ....[1]....
        /*011c*/ 	.word	0x00000620
        /*0120*/ 	.word	0x000000ff
        /*0124*/ 	.word	0x00000020
        /*0128*/ 	.short	0x0100
        /*012a*/ 	.byte	0x04
	.zero		1


	//   ....[2]....
        /*012c*/ 	.word	0x00000630
        /*0130*/ 	.word	0x000000ff
        /*0134*/ 	.word	0x00000008
        /*0138*/ 	.short	0x0100
        /*013a*/ 	.byte	0x04
	.zero		1


	//   ....[3]....
        /*013c*/ 	.word	0x00000640
        /*0140*/ 	.word	0x000000ff
        /*0144*/ 	.word	0x00000028
        /*0148*/ 	.short	0x0100
        /*014a*/ 	.byte	0x04
	.zero		1


	//   ....[4]....
        /*014c*/ 	.word	0x00000650
        /*0150*/ 	.word	0x000000ff
        /*0154*/ 	.word	0x00000010
        /*0158*/ 	.short	0x0100
        /*015a*/ 	.byte	0x04
	.zero		1


	//   ....[5]....
        /*015c*/ 	.word	0x00000660
        /*0160*/ 	.word	0x000000ff
        /*0164*/ 	.word	0x00000030
        /*0168*/ 	.short	0x0100
        /*016a*/ 	.byte	0x04
	.zero		1


	//   ....[6]....
        /*016c*/ 	.word	0x00000670
        /*0170*/ 	.word	0x000000ff
        /*0174*/ 	.word	0x00000018
        /*0178*/ 	.short	0x0100
        /*017a*/ 	.byte	0x04
	.zero		1


	//   ....[7]....
        /*017c*/ 	.word	0x00000680
        /*0180*/ 	.word	0x000000ff
        /*0184*/ 	.word	0x00000038
        /*0188*/ 	.short	0x0100
        /*018a*/ 	.byte	0x04
	.zero		1


	//   ....[8]....
        /*018c*/ 	.word	0x000007b0
        /*0190*/ 	.word	0x000000ff
        /*0194*/ 	.word	0x00000040
        /*0198*/ 	.short	0x0100
        /*019a*/ 	.byte	0x04
	.zero		1


	//   ....[9]....
        /*019c*/ 	.word	0x000007c0
        /*01a0*/ 	.word	0x000000ff
        /*01a4*/ 	.word	0x00000060
        /*01a8*/ 	.short	0x0100
        /*01aa*/ 	.byte	0x04
	.zero		1


	//   ....[10]....
        /*01ac*/ 	.word	0x000007d0
        /*01b0*/ 	.word	0x000000ff
        /*01b4*/ 	.word	0x00000048
        /*01b8*/ 	.short	0x0100
        /*01ba*/ 	.byte	0x04
	.zero		1


	//   ....[11]....
        /*01bc*/ 	.word	0x000007e0
        /*01c0*/ 	.word	0x000000ff
        /*01c4*/ 	.word	0x00000068
        /*01c8*/ 	.short	0x0100
        /*01ca*/ 	.byte	0x04
	.zero		1


	//   ....[12]....
        /*01cc*/ 	.word	0x000007f0
        /*01d0*/ 	.word	0x000000ff
        /*01d4*/ 	.word	0x00000050
        /*01d8*/ 	.short	0x0100
        /*01da*/ 	.byte	0x04
	.zero		1


	//   ....[13]....
        /*01dc*/ 	.word	0x00000800
        /*01e0*/ 	.word	0x000000ff
        /*01e4*/ 	.word	0x00000070
        /*01e8*/ 	.short	0x0100
        /*01ea*/ 	.byte	0x04
	.zero		1


	//   ....[14]....
        /*01ec*/ 	.word	0x00000810
        /*01f0*/ 	.word	0x000000ff
        /*01f4*/ 	.word	0x00000058
        /*01f8*/ 	.short	0x0100
        /*01fa*/ 	.byte	0x04
	.zero		1


	//   ....[15]....
        /*01fc*/ 	.word	0x00000820
        /*0200*/ 	.word	0x000000ff
        /*0204*/ 	.word	0x00000078
        /*0208*/ 	.short	0x0100
        /*020a*/ 	.byte	0x04
	.zero		1


	//   ....[16]....
        /*020c*/ 	.word	0x00000910
        /*0210*/ 	.word	0x000000ff
        /*0214*/ 	.word	0x00000080
        /*0218*/ 	.short	0x0100
        /*021a*/ 	.byte	0x06
	.zero		1


	//   ....[17]....
        /*021c*/ 	.word	0x00000920
        /*0220*/ 	.word	0x000000ff
        /*0224*/ 	.word	0x00000088
        /*0228*/ 	.short	0x0100
        /*022a*/ 	.byte	0x06
	.zero		1


	//   ....[18]....
        /*022c*/ 	.word	0x00000a60
        /*0230*/ 	.word	0x000000ff
        /*0234*/ 	.word	0x00000090
        /*0238*/ 	.short	0x0100
        /*023a*/ 	.byte	0x06
	.zero		1


	//   ....[19]....
        /*023c*/ 	.word	0x00000a70
        /*0240*/ 	.word	0x000000ff
        /*0244*/ 	.word	0x000000a0
        /*0248*/ 	.short	0x0100
        /*024a*/ 	.byte	0x06
	.zero		1


	//   ....[20]....
        /*024c*/ 	.word	0x00000a80
        /*0250*/ 	.word	0x000000ff
        /*0254*/ 	.word	0x00000098
        /*0258*/ 	.short	0x0100
        /*025a*/ 	.byte	0x06
	.zero		1


	//   ....[21]....
        /*025c*/ 	.word	0x00000a90
        /*0260*/ 	.word	0x000000ff
        /*0264*/ 	.word	0x000000a8
        /*0268*/ 	.short	0x0100
        /*026a*/ 	.byte	0x06
	.zero		1


	//   ....[22]....
        /*026c*/ 	.word	0x00000bc0
        /*0270*/ 	.word	0x000000ff
        /*0274*/ 	.word	0x000000b0
        /*0278*/ 	.short	0x0100
        /*027a*/ 	.byte	0x04
	.zero		1


	//   ....[23]....
        /*027c*/ 	.word	0x00000bd0
        /*0280*/ 	.word	0x000000ff
        /*0284*/ 	.word	0x000000d0
        /*0288*/ 	.short	0x0100
        /*028a*/ 	.byte	0x04
	.zero		1


	//   ....[24]....
        /*028c*/ 	.word	0x00000be0
        /*0290*/ 	.word	0x000000ff
        /*0294*/ 	.word	0x000000b8
        /*0298*/ 	.short	0x0100
        /*029a*/ 	.byte	0x04
	.zero		1


	//   ....[25]....
        /*029c*/ 	.word	0x00000bf0
        /*02a0*/ 	.word	0x000000ff
        /*02a4*/ 	.word	0x000000d8
        /*02a8*/ 	.short	0x0100
        /*02aa*/ 	.byte	0x04
	.zero		1


	//   ....[26]....
        /*02ac*/ 	.word	0x00000c00
        /*02b0*/ 	.word	0x000000ff
        /*02b4*/ 	.word	0x000000c0
        /*02b8*/ 	.short	0x0100
        /*02ba*/ 	.byte	0x04
	.zero		1


	//   ....[27]....
        /*02bc*/ 	.word	0x00000c10
        /*02c0*/ 	.word	0x000000ff
        /*02c4*/ 	.word	0x000000e0
        /*02c8*/ 	.short	0x0100
        /*02ca*/ 	.byte	0x04
	.zero		1


	//   ....[28]....
        /*02cc*/ 	.word	0x00000c20
        /*02d0*/ 	.word	0x000000ff
        /*02d4*/ 	.word	0x000000c8
        /*02d8*/ 	.short	0x0100
        /*02da*/ 	.byte	0x04
	.zero		1


	//   ....[29]....
        /*02dc*/ 	.word	0x00000c30
        /*02e0*/ 	.word	0x000000ff
        /*02e4*/ 	.word	0x000000e8
        /*02e8*/ 	.short	0x0100
        /*02ea*/ 	.byte	0x04
	.zero		1


	//   ....[30]....
        /*02ec*/ 	.word	0x00000d20
        /*02f0*/ 	.word	0x000000ff
        /*02f4*/ 	.word	0x000000f0
        /*02f8*/ 	.short	0x0100
        /*02fa*/ 	.byte	0x04
	.zero		1


	//   ....[31]....
        /*02fc*/ 	.word	0x00000d30
        /*0300*/ 	.word	0x000000ff
        /*0304*/ 	.word	0x00000100
        /*0308*/ 	.short	0x0100
        /*030a*/ 	.byte	0x04
	.zero		1


	//   ....[32]....
        /*030c*/ 	.word	0x00000d40
        /*0310*/ 	.word	0x000000ff
        /*0314*/ 	.word	0x000000f8
        /*0318*/ 	.short	0x0100
        /*031a*/ 	.byte	0x04
	.zero		1


	//   ....[33]....
        /*031c*/ 	.word	0x00000d50
        /*0320*/ 	.word	0x000000ff
        /*0324*/ 	.word	0x00000108
        /*0328*/ 	.short	0x0100
        /*032a*/ 	.byte	0x04
	.zero		1


	//   ....[34]....
        /*032c*/ 	.word	0x00001a40
        /*0330*/ 	.word	0x00000000
        /*0334*/ 	.word	0x00000100
        /*0338*/ 	.short	0x010a
        /*033a*/ 	.byte	0xff
	.zero		1


	//   ....[35]....
        /*033c*/ 	.word	0x00001a70
        /*0340*/ 	.word	0x00000000
        /*0344*/ 	.word	0x000000f0
        /*0348*/ 	.short	0x0101
        /*034a*/ 	.byte	0xff
	.zero		1


	//   ....[36]....
        /*034c*/ 	.word	0x00001b20
        /*0350*/ 	.word	0x000000ff
        /*0354*/ 	.word	0x00000020
        /*0358*/ 	.short	0x010a
        /*035a*/ 	.byte	0x04
	.zero		1


	//   ....[37]....
        /*035c*/ 	.word	0x00001bb0
        /*0360*/ 	.word	0x000000ff
        /*0364*/ 	.word	0x00000020
        /*0368*/ 	.short	0x010a
        /*036a*/ 	.byte	0x21
	.zero		1


	//   ....[38]....
        /*036c*/ 	.word	0x00001d40
        /*0370*/ 	.word	0x000000ff
        /*0374*/ 	.word	0x00000020
        /*0378*/ 	.short	0x010a
        /*037a*/ 	.byte	0x05
	.zero		1


	//   ....[39]....
        /*037c*/ 	.word	0x00001e90
        /*0380*/ 	.word	0x000000ff
        /*0384*/ 	.word	0x00000088
        /*0388*/ 	.short	0x0101
        /*038a*/ 	.byte	0x15
	.zero		1


	//   ....[40]....
        /*038c*/ 	.word	0x00001eb0
        /*0390*/ 	.word	0x000000ff
        /*0394*/ 	.word	0x00000020
        /*0398*/ 	.short	0x010a
        /*039a*/ 	.byte	0x04
	.zero		1


	//   ....[41]....
        /*039c*/ 	.word	0x00001f30
        /*03a0*/ 	.word	0x000000ff
        /*03a4*/ 	.word	0x00000020
        /*03a8*/ 	.short	0x010a
        /*03aa*/ 	.byte	0x11
	.zero		1


	//   ....[42]....
        /*03ac*/ 	.word	0x000020c0
        /*03b0*/ 	.word	0x000000ff
        /*03b4*/ 	.word	0x00000020
        /*03b8*/ 	.short	0x010a
        /*03ba*/ 	.byte	0x05
	.zero		1


	//   ....[43]....
        /*03bc*/ 	.word	0x00002200
        /*03c0*/ 	.word	0x00000003
        /*03c4*/ 	.word	0x00000090
        /*03c8*/ 	.short	0x010a
        /*03ca*/ 	.byte	0xff
	.zero		1


	//   ....[44]....
        /*03cc*/ 	.word	0x00002350
        /*03d0*/ 	.word	0x00000000
        /*03d4*/ 	.word	0x00000000
        /*03d8*/ 	.short	0x0101
        /*03da*/ 	.byte	0xff
	.zero		1


	//   ....[45]....
        /*03dc*/ 	.word	0x00002910
        /*03e0*/ 	.word	0x000000ff
        /*03e4*/ 	.word	0x00000000
        /*03e8*/ 	.short	0x010a
        /*03ea*/ 	.byte	0x04
	.zero		1


	//   ....[46]....
        /*03ec*/ 	.word	0x000029a0
        /*03f0*/ 	.word	0x000000ff
        /*03f4*/ 	.word	0x00000000
        /*03f8*/ 	.short	0x010a
        /*03fa*/ 	.byte	0x05
	.zero		1


	//   ....[47]....
        /*03fc*/ 	.word	0x00002a30
        /*0400*/ 	.word	0x000000ff
        /*0404*/ 	.word	0x00000000
        /*0408*/ 	.short	0x010a
        /*040a*/ 	.byte	0x05
	.zero		1


	//   ....[48]....
        /*040c*/ 	.word	0x00002ad0
        /*0410*/ 	.word	0x00000000
        /*0414*/ 	.word	0x00000000
        /*0418*/ 	.short	0x010a
        /*041a*/ 	.byte	0xff
	.zero		1


	//   ....[49]....
        /*041c*/ 	.word	0x00002c10
        /*0420*/ 	.word	0x00000002
        /*0424*/ 	.word	0x000000f0
        /*0428*/ 	.short	0x010a
        /*042a*/ 	.byte	0xff
	.zero		1


	//   ....[50]....
        /*042c*/ 	.word	0x00002c80
        /*0430*/ 	.word	0x00000002
        /*0434*/ 	.word	0x00000000
        /*0438*/ 	.short	0x0101
        /*043a*/ 	.byte	0xff
	.zero		1


	//   ....[51]....
        /*043c*/ 	.word	0x00002ca0
        /*0440*/ 	.word	0x000000ff
        /*0444*/ 	.word	0x000000a0
        /*0448*/ 	.short	0x010a
        /*044a*/ 	.byte	0x04
	.zero		1


	//   ....[52]....
        /*044c*/ 	.word	0x00002dc0
        /*0450*/ 	.word	0x00000002
        /*0454*/ 	.word	0x00000090
        /*0458*/ 	.short	0x010a
        /*045a*/ 	.byte	0xff
	.zero		1


	//   ....[53]....
        /*045c*/ 	.word	0x00002ec0
        /*0460*/ 	.word	0x00000002
        /*0464*/ 	.word	0x00000000
        /*0468*/ 	.short	0x0101
        /*046a*/ 	.byte	0xff
	.zero		1


	//   ....[54]....
        /*046c*/ 	.word	0x00002f50
        /*0470*/ 	.word	0x000000ff
        /*0474*/ 	.word	0x000000a0
        /*0478*/ 	.short	0x0106
        /*047a*/ 	.byte	0x04
	.zero		1


	//   ....[55]....
        /*047c*/ 	.word	0x00002f70
        /*0480*/ 	.word	0x000000ff
        /*0484*/ 	.word	0x000000a0
        /*0488*/ 	.short	0x010a
        /*048a*/ 	.byte	0x04
	.zero		1


	//   ....[56]....
        /*048c*/ 	.word	0x00003000
        /*0490*/ 	.word	0x000000ff
        /*0494*/ 	.word	0x000000a0
        /*0498*/ 	.short	0x0106
        /*049a*/ 	.byte	0x07
	.zero		1


	//   ....[57]....
        /*049c*/ 	.word	0x00003040
        /*04a0*/ 	.word	0x00000000
        /*04a4*/ 	.word	0x000000a0
        /*04a8*/ 	.short	0x010a
        /*04aa*/ 	.byte	0xff
	.zero		1


	//   ....[58]....
        /*04ac*/ 	.word	0x00003560
        /*04b0*/ 	.word	0x00000000
        /*04b4*/ 	.word	0x00000090
        /*04b8*/ 	.short	0x010a
        /*04ba*/ 	.byte	0xff
	.zero		1


	//   ....[59]....
        /*04bc*/ 	.word	0x00003660
        /*04c0*/ 	.word	0x00000003
        /*04c4*/ 	.word	0x00000000
        /*04c8*/ 	.short	0x0101
        /*04ca*/ 	.byte	0xff
	.zero		1


	//   ....[60]....
        /*04cc*/ 	.word	0x00003670
        /*04d0*/ 	.word	0x000000ff
        /*04d4*/ 	.word	0x00000000
        /*04d8*/ 	.short	0x010a
        /*04da*/ 	.byte	0x04
	.zero		1


	//   ....[61]....
        /*04dc*/ 	.word	0x000036f0
        /*04e0*/ 	.word	0x000000ff
        /*04e4*/ 	.word	0x000000d0
        /*04e8*/ 	.short	0x010a
        /*04ea*/ 	.byte	0x17
	.zero		1


	//   ....[62]....
        /*04ec*/ 	.word	0x000037d0
        /*04f0*/ 	.word	0x000000ff
        /*04f4*/ 	.word	0x00000000
        /*04f8*/ 	.short	0x010a
        /*04fa*/ 	.byte	0x05
	.zero		1


	//   ....[63]....
        /*04fc*/ 	.word	0x00003910
        /*0500*/ 	.word	0x000000ff
        /*0504*/ 	.word	0x00000000
        /*0508*/ 	.short	0x010a
        /*050a*/ 	.byte	0x04
	.zero		1


	//   ....[64]....
        /*050c*/ 	.word	0x00003b00
        /*0510*/ 	.word	0x000000ff
        /*0514*/ 	.word	0x00000000
        /*0518*/ 	.short	0x010a
        /*051a*/ 	.byte	0x04
	.zero		1


	//   ....[65]....
        /*051c*/ 	.word	0x00003b90
        /*0520*/ 	.word	0x000000ff
        /*0524*/ 	.word	0x00000000
        /*0528*/ 	.short	0x010a
        /*052a*/ 	.byte	0x05
	.zero		1


	//   ....[66]....
        /*052c*/ 	.word	0x00003c20
        /*0530*/ 	.word	0x000000ff
        /*0534*/ 	.word	0x00000000
        /*0538*/ 	.short	0x010a
        /*053a*/ 	.byte	0x05
	.zero		1


	//   ....[67]....
        /*053c*/ 	.word	0x00003cb0
        /*0540*/ 	.word	0x000000ff
        /*0544*/ 	.word	0x00000000
        /*0548*/ 	.short	0x010a
        /*054a*/ 	.byte	0x04
	.zero		1


	//   ....[68]....
        /*054c*/ 	.word	0x000041c0
        /*0550*/ 	.word	0x0000000c
        /*0554*/ 	.word	0x00000090
        /*0558*/ 	.short	0x010a
        /*055a*/ 	.byte	0xff
	.zero		1


	//   ....[69]....
        /*055c*/ 	.word	0x00004330
        /*0560*/ 	.word	0x00000000
        /*0564*/ 	.word	0x00000000
        /*0568*/ 	.short	0x0101
        /*056a*/ 	.byte	0xff
	.zero		1


	//   ....[70]....
        /*056c*/ 	.word	0x000047c0
        /*0570*/ 	.word	0x000000ff
        /*0574*/ 	.word	0x00000088
        /*0578*/ 	.short	0x010a
        /*057a*/ 	.byte	0x15
	.zero		1


	//   ....[71]....
        /*057c*/ 	.word	0x00004940
        /*0580*/ 	.word	0x000000ff
        /*0584*/ 	.word	0x00000060
        /*0588*/ 	.short	0x010a
        /*058a*/ 	.byte	0x15
	.zero		1


	//   ....[72]....
        /*058c*/ 	.word	0x00004ab0
        /*0590*/ 	.word	0x000000ff
        /*0594*/ 	.word	0x00000040
        /*0598*/ 	.short	0x010b
        /*059a*/ 	.byte	0x15
	.zero		1


	//   ....[73]....
        /*059c*/ 	.word	0x00004ac0
        /*05a0*/ 	.word	0x000000ff
        /*05a4*/ 	.word	0x00000000
        /*05a8*/ 	.short	0x0101
        /*05aa*/ 	.byte	0x28
	.zero		1


	//   ....[74]....
        /*05ac*/ 	.word	0x00004ad0
        /*05b0*/ 	.word	0x000000ff
        /*05b4*/ 	.word	0x00000068
        /*05b8*/ 	.short	0x010a
        /*05ba*/ 	.byte	0x15
	.zero		1


	//   ....[75]....
        /*05bc*/ 	.word	0x00004c20
        /*05c0*/ 	.word	0x000000ff
        /*05c4*/ 	.word	0x00000048
        /*05c8*/ 	.short	0x010b
        /*05ca*/ 	.byte	0x15
	.zero		1


	//   ....[76]....
        /*05cc*/ 	.word	0x00004c30
        /*05d0*/ 	.word	0x000000ff
        /*05d4*/ 	.word	0x00000000
        /*05d8*/ 	.short	0x0101
        /*05da*/ 	.byte	0x27
	.zero		1


	//   ....[77]....
        /*05dc*/ 	.word	0x00004c40
        /*05e0*/ 	.word	0x000000ff
        /*05e4*/ 	.word	0x00000070
        /*05e8*/ 	.short	0x010a
        /*05ea*/ 	.byte	0x15
	.zero		1


	//   ....[78]....
        /*05ec*/ 	.word	0x00004d80
        /*05f0*/ 	.word	0x000000ff
        /*05f4*/ 	.word	0x00000050
        /*05f8*/ 	.short	0x010b
        /*05fa*/ 	.byte	0x15
	.zero		1


	//   ....[79]....
        /*05fc*/ 	.word	0x00004d90
        /*0600*/ 	.word	0x000000ff
        /*0604*/ 	.word	0x00000000
        /*0608*/ 	.short	0x0101
        /*060a*/ 	.byte	0x26
	.zero		1


	//   ....[80]....
        /*060c*/ 	.word	0x00004da0
        /*0610*/ 	.word	0x000000ff
        /*0614*/ 	.word	0x00000078
        /*0618*/ 	.short	0x010a
        /*061a*/ 	.byte	0x15
	.zero		1


	//   ....[81]....
        /*061c*/ 	.word	0x00004fa0
        /*0620*/ 	.word	0x000000ff
        /*0624*/ 	.word	0x00000058
        /*0628*/ 	.short	0x010b
        /*062a*/ 	.byte	0x15
	.zero		1


	//   ....[82]....
        /*062c*/ 	.word	0x00004fb0
        /*0630*/ 	.word	0x000000ff
        /*0634*/ 	.word	0x00000000
        /*0638*/ 	.short	0x0101
        /*063a*/ 	.byte	0x25
	.zero		1


	//   ....[83]....
        /*063c*/ 	.word	0x00004fe0
        /*0640*/ 	.word	0x000000ff
        /*0644*/ 	.word	0x00000060
        /*0648*/ 	.short	0x010a
        /*064a*/ 	.byte	0x15
	.zero		1


	//   ....[84]....
        /*064c*/ 	.word	0x00005000
        /*0650*/ 	.word	0x000000ff
        /*0654*/ 	.word	0x00000068
        /*0658*/ 	.short	0x010a
        /*065a*/ 	.byte	0x15
	.zero		1


	//   ....[85]....
        /*065c*/ 	.word	0x00005020
        /*0660*/ 	.word	0x000000ff
        /*0664*/ 	.word	0x00000070
        /*0668*/ 	.short	0x010a
        /*066a*/ 	.byte	0x15
	.zero		1


	//   ....[86]....
        /*066c*/ 	.word	0x00005060
        /*0670*/ 	.word	0x00000000
        /*0674*/ 	.word	0x00000078
        /*0678*/ 	.short	0x010a
        /*067a*/ 	.byte	0xff
	.zero		1


	//   ....[87]....
        /*067c*/ 	.word	0x000053a0
        /*0680*/ 	.word	0x00000003
        /*0684*/ 	.word	0x00000090
        /*0688*/ 	.short	0x010a
        /*068a*/ 	.byte	0xff
	.zero		1


	//   ....[88]....
        /*068c*/ 	.word	0x00005520
        /*0690*/ 	.word	0x00000000
        /*0694*/ 	.word	0x00000000
        /*0698*/ 	.short	0x0101
        /*069a*/ 	.byte	0xff
	.zero		1


	//   ....[89]....
        /*069c*/ 	.word	0x00006040
        /*06a0*/ 	.word	0x000000ff
        /*06a4*/ 	.word	0x00000040
        /*06a8*/ 	.short	0x010a
        /*06aa*/ 	.byte	0x2c
	.zero		1


	//   ....[90]....
        /*06ac*/ 	.word	0x00006080
        /*06b0*/ 	.word	0x0000001a
        /*06b4*/ 	.word	0x000000b0
        /*06b8*/ 	.short	0x010a
        /*06ba*/ 	.byte	0xff
	.zero		1


	//   ....[91]....
        /*06bc*/ 	.word	0x00006190
        /*06c0*/ 	.word	0x000000ff
        /*06c4*/ 	.word	0x00000040
        /*06c8*/ 	.short	0x010a
        /*06ca*/ 	.byte	0x2c
	.zero		1


	//   ....[92]....
        /*06cc*/ 	.word	0x00006270
        /*06d0*/ 	.word	0x0000001a
        /*06d4*/ 	.word	0x000000b0
        /*06d8*/ 	.short	0x010a
        /*06da*/ 	.byte	0xff
	.zero		1


	//   ....[93]....
        /*06dc*/ 	.word	0x000069a0
        /*06e0*/ 	.word	0x00000000
        /*06e4*/ 	.word	0x00000000
        /*06e8*/ 	.short	0x0101
        /*06ea*/ 	.byte	0xff
	.zero		1


	//   ....[94]....
        /*06ec*/ 	.word	0x000069b0
        /*06f0*/ 	.word	0x00000004
        /*06f4*/ 	.word	0x00000040
        /*06f8*/ 	.short	0x010a
        /*06fa*/ 	.byte	0xff
	.zero		1


	//   ....[95]....
        /*06fc*/ 	.word	0x00006a70
        /*0700*/ 	.word	0x00000004
        /*0704*/ 	.word	0x00000040
        /*0708*/ 	.short	0x010a
        /*070a*/ 	.byte	0xff
	.zero		1


	//   ....[96]....
        /*070c*/ 	.word	0x00007230
        /*0710*/ 	.word	0x00000000
        /*0714*/ 	.word	0x00000000
        /*0718*/ 	.short	0x0101
        /*071a*/ 	.byte	0xff
	.zero		1


	//   ....[97]....
        /*071c*/ 	.word	0x00007250
        /*0720*/ 	.word	0x00000002
        /*0724*/ 	.word	0x00000040
        /*0728*/ 	.short	0x010a
        /*072a*/ 	.byte	0xff
	.zero		1


	//   ....[98]....
        /*072c*/ 	.word	0x00007300
        /*0730*/ 	.word	0x00000002
        /*0734*/ 	.word	0x00000040
        /*0738*/ 	.short	0x010a
        /*073a*/ 	.byte	0xff
	.zero		1


	//   ....[99]....
        /*073c*/ 	.word	0x00007ab0
        /*0740*/ 	.word	0x00000000
        /*0744*/ 	.word	0x00000000
        /*0748*/ 	.short	0x0101
        /*074a*/ 	.byte	0xff
	.zero		1


	//   ....[100]....
        /*074c*/ 	.word	0x00007ad0
        /*0750*/ 	.word	0x00000003
        /*0754*/ 	.word	0x00000040
        /*0758*/ 	.short	0x010a
        /*075a*/ 	.byte	0xff
	.zero		1


	//   ....[101]....
        /*075c*/ 	.word	0x00007b80
        /*0760*/ 	.word	0x00000003
        /*0764*/ 	.word	0x00000040
        /*0768*/ 	.short	0x010a
        /*076a*/ 	.byte	0xff
	.zero		1


	//   ....[102]....
        /*076c*/ 	.word	0x00007f90
        /*0770*/ 	.word	0x000000ff
        /*0774*/ 	.word	0x00000000
        /*0778*/ 	.short	0x0101
        /*077a*/ 	.byte	0x04
	.zero		1


	//   ....[103]....
        /*077c*/ 	.word	0x000083a0
        /*0780*/ 	.word	0x00000000
        /*0784*/ 	.word	0x00000000
        /*0788*/ 	.short	0x0101
        /*078a*/ 	.byte	0xff
	.zero		1


	//   ....[104]....
        /*078c*/ 	.word	0x00008650
        /*0790*/ 	.word	0x000000ff
        /*0794*/ 	.word	0x00000000
        /*0798*/ 	.short	0x0101
        /*079a*/ 	.byte	0x04
	.zero		1


	//   ....[105]....
        /*079c*/ 	.word	0x00008670
        /*07a0*/ 	.word	0x00000000
        /*07a4*/ 	.word	0x00000100
        /*07a8*/ 	.short	0x010a
        /*07aa*/ 	.byte	0xff
	.zero		1


	//   ....[106]....
        /*07ac*/ 	.word	0x000086d0
        /*07b0*/ 	.word	0x00000000
        /*07b4*/ 	.word	0x00000020
        /*07b8*/ 	.short	0x010a
        /*07ba*/ 	.byte	0xff
	.zero		1


	//   ....[107]....
        /*07bc*/ 	.word	0x00008730
        /*07c0*/ 	.word	0x00000000
        /*07c4*/ 	.word	0x00000020
        /*07c8*/ 	.short	0x010a
        /*07ca*/ 	.byte	0xff
	.zero		1


	//   ....[108]....
        /*07cc*/ 	.word	0x00008780
        /*07d0*/ 	.word	0x00000003
        /*07d4*/ 	.word	0x00000090
        /*07d8*/ 	.short	0x010a
        /*07da*/ 	.byte	0xff
	.zero		1


	//   ....[109]....
        /*07dc*/ 	.word	0x000087e0
        /*07e0*/ 	.word	0x00000000
        /*07e4*/ 	.word	0x00000000
        /*07e8*/ 	.short	0x010a
        /*07ea*/ 	.byte	0xff
	.zero		1


	//   ....[110]....
        /*07ec*/ 	.word	0x00008840
        /*07f0*/ 	.word	0x00000000
        /*07f4*/ 	.word	0x00000000
        /*07f8*/ 	.short	0x010a
        /*07fa*/ 	.byte	0xff
	.zero		1


	//   ....[111]....
        /*07fc*/ 	.word	0x000088a0
        /*0800*/ 	.word	0x00000000
        /*0804*/ 	.word	0x00000000
        /*0808*/ 	.short	0x010a
        /*080a*/ 	.byte	0xff
	.zero		1


	//   ....[112]....
        /*080c*/ 	.word	0x000088f0
        /*0810*/ 	.word	0x00000002
        /*0814*/ 	.word	0x000000f0
        /*0818*/ 	.short	0x010a
        /*081a*/ 	.byte	0xff
	.zero		1


	//   ....[113]....
        /*081c*/ 	.word	0x00008950
        /*0820*/ 	.word	0x00000002
        /*0824*/ 	.word	0x000000a0
        /*0828*/ 	.short	0x010a
        /*082a*/ 	.byte	0xff
	.zero		1


	//   ....[114]....
        /*082c*/ 	.word	0x000089a0
        /*0830*/ 	.word	0x00000002
        /*0834*/ 	.word	0x00000090
        /*0838*/ 	.short	0x010a
        /*083a*/ 	.byte	0xff
	.zero		1


	//   ....[115]....
        /*083c*/ 	.word	0x00008a00
        /*0840*/ 	.word	0x00000000
        /*0844*/ 	.word	0x000000a0
        /*0848*/ 	.short	0x010a
        /*084a*/ 	.byte	0xff
	.zero		1


	//   ....[116]....
        /*084c*/ 	.word	0x00008a50
        /*0850*/ 	.word	0x00000000
        /*0854*/ 	.word	0x00000090
        /*0858*/ 	.short	0x010a
        /*085a*/ 	.byte	0xff
	.zero		1


	//   ....[117]....
        /*085c*/ 	.word	0x00008ab0
        /*0860*/ 	.word	0x00000002
        /*0864*/ 	.word	0x000000d0
        /*0868*/ 	.short	0x010a
        /*086a*/ 	.byte	0xff
	.zero		1


	//   ....[118]....
        /*086c*/ 	.word	0x00008b10
        /*0870*/ 	.word	0x00000000
        /*0874*/ 	.word	0x00000000
        /*0878*/ 	.short	0x010a
        /*087a*/ 	.byte	0xff
	.zero		1


	//   ....[119]....
        /*087c*/ 	.word	0x00008b70
        /*0880*/ 	.word	0x00000000
        /*0884*/ 	.word	0x00000000
        /*0888*/ 	.short	0x010a
        /*088a*/ 	.byte	0xff
	.zero		1


	//   ....[120]....
        /*088c*/ 	.word	0x00008bd0
        /*0890*/ 	.word	0x00000000
        /*0894*/ 	.word	0x00000000
        /*0898*/ 	.short	0x010a
        /*089a*/ 	.byte	0xff
	.zero		1


	//   ....[121]....
        /*089c*/ 	.word	0x00008c30
        /*08a0*/ 	.word	0x00000000
        /*08a4*/ 	.word	0x00000000
        /*08a8*/ 	.short	0x010a
        /*08aa*/ 	.byte	0xff
	.zero		1


	//   ....[122]....
        /*08ac*/ 	.word	0x00008c90
        /*08b0*/ 	.word	0x00000000
        /*08b4*/ 	.word	0x00000000
        /*08b8*/ 	.short	0x010a
        /*08ba*/ 	.byte	0xff
	.zero		1


	//   ....[123]....
        /*08bc*/ 	.word	0x00008ce0
        /*08c0*/ 	.word	0x0000000c
        /*08c4*/ 	.word	0x00000090
        /*08c8*/ 	.short	0x010a
        /*08ca*/ 	.byte	0xff
	.zero		1


	//   ....[124]....
        /*08cc*/ 	.word	0x00008d40
        /*08d0*/ 	.word	0x00000000
        /*08d4*/ 	.word	0x00000088
        /*08d8*/ 	.short	0x010a
        /*08da*/ 	.byte	0xff
	.zero		1


	//   ....[125]....
        /*08dc*/ 	.word	0x00008da0
        /*08e0*/ 	.word	0x00000000
        /*08e4*/ 	.word	0x00000060
        /*08e8*/ 	.short	0x010a
        /*08ea*/ 	.byte	0xff
	.zero		1


	//   ....[126]....
        /*08ec*/ 	.word	0x00008e00
        /*08f0*/ 	.word	0x00000000
        /*08f4*/ 	.word	0x00000068
        /*08f8*/ 	.short	0x010a
        /*08fa*/ 	.byte	0xff
	.zero		1


	//   ....[127]....
        /*08fc*/ 	.word	0x00008e60
        /*0900*/ 	.word	0x00000000
        /*0904*/ 	.word	0x00000070
        /*0908*/ 	.short	0x010a
        /*090a*/ 	.byte	0xff
	.zero		1


	//   ....[128]....
        /*090c*/ 	.word	0x00008ec0
        /*0910*/ 	.word	0x00000000
        /*0914*/ 	.word	0x00000078
        /*0918*/ 	.short	0x010a
        /*091a*/ 	.byte	0xff
	.zero		1


	//   ....[129]....
        /*091c*/ 	.word	0x00008f20
        /*0920*/ 	.word	0x00000000
        /*0924*/ 	.word	0x00000060
        /*0928*/ 	.short	0x010a
        /*092a*/ 	.byte	0xff
	.zero		1


	//   ....[130]....
        /*092c*/ 	.word	0x00008f80
        /*0930*/ 	.word	0x00000000
        /*0934*/ 	.word	0x00000068
        /*0938*/ 	.short	0x010a
        /*093a*/ 	.byte	0xff
	.zero		1


	//   ....[131]....
        /*093c*/ 	.word	0x00008fe0
        /*0940*/ 	.word	0x00000000
        /*0944*/ 	.word	0x00000070
        /*0948*/ 	.short	0x010a
        /*094a*/ 	.byte	0xff
	.zero		1


	//   ....[132]....
        /*094c*/ 	.word	0x00009030
        /*0950*/ 	.word	0x00000003
        /*0954*/ 	.word	0x00000090
        /*0958*/ 	.short	0x010a
        /*095a*/ 	.byte	0xff
	.zero		1


	//   ....[133]....
        /*095c*/ 	.word	0x00009090
        /*0960*/ 	.word	0x00000000
        /*0964*/ 	.word	0x00000040
        /*0968*/ 	.short	0x010a
        /*096a*/ 	.byte	0xff
	.zero		1


	//   ....[134]....
        /*096c*/ 	.word	0x000090e0
        /*0970*/ 	.word	0x0000001a
        /*0974*/ 	.word	0x000000b0
        /*0978*/ 	.short	0x010a
        /*097a*/ 	.byte	0xff
	.zero		1


	//   ....[135]....
        /*097c*/ 	.word	0x00009130
        /*0980*/ 	.word	0x00000004
        /*0984*/ 	.word	0x00000040
        /*0988*/ 	.short	0x010a
        /*098a*/ 	.byte	0xff
	.zero		1


	//   ....[136]....
        /*098c*/ 	.word	0x00009180
        /*0990*/ 	.word	0x00000002
        /*0994*/ 	.word	0x00000040
        /*0998*/ 	.short	0x010a
        /*099a*/ 	.byte	0xff
	.zero		1


	//   ....[137]....
        /*099c*/ 	.word	0x000091d0
        /*09a0*/ 	.word	0x00000003
        /*09a4*/ 	.word	0x00000040
        /*09a8*/ 	.short	0x010a
        /*09aa*/ 	.byte	0xff
	.zero		1


	//----- nvinfo : EIATTR_NUM_MBARRIERS
	.align		4
.L_47:
        /*09ac*/ 	.byte	0x03, 0x38
        /*09ae*/ 	.short	0x0022


	//----- nvinfo : EIATTR_EXIT_INSTR_OFFSETS
	.align		4
        /*09b0*/ 	.byte	0x04, 0x1c
        /*09b2*/ 	.short	(.L_49 - .L_48)


	//   ....[0]....
.L_48:
        /*09b4*/ 	.word	0x00002b00


	//   ....[1]....
        /*09b8*/ 	.word	0x00003010


	//   ....[2]....
        /*09bc*/ 	.word	0x00003070


	//   ....[3]....
        /*09c0*/ 	.word	0x00003f10


	//   ....[4]....
        /*09c4*/ 	.word	0x00005090


	//   ....[5]....
        /*09c8*/ 	.word	0x000050d0


	//   ....[6]....
        /*09cc*/ 	.word	0x00008530


	//   ....[7]....
        /*09d0*/ 	.word	0x000085b0


	//   ....[8]....
        /*09d4*/ 	.word	0x000085e0


	//   ....[9]....
        /*09d8*/ 	.word	0x00008660


	//----- nvinfo : EIATTR_MAX_THREADS
	.align		4
.L_49:
        /*09dc*/ 	.byte	0x04, 0x05
        /*09de*/ 	.short	(.L_51 - .L_50)
.L_50:
        /*09e0*/ 	.word	0x00000100
        /*09e4*/ 	.word	0x00000001
        /*09e8*/ 	.word	0x00000001


	//----- nvinfo : EIATTR_CRS_STACK_SIZE
	.align		4
.L_51:
        /*09ec*/ 	.byte	0x04, 0x1e
        /*09ee*/ 	.short	(.L_53 - .L_52)
.L_52:
        /*09f0*/ 	.word	0x00000000


	//----- nvinfo : EIATTR_CBANK_PARAM_SIZE
	.align		4
.L_53:
        /*09f4*/ 	.byte	0x03, 0x19
        /*09f6*/ 	.short	0x0800


	//----- nvinfo : EIATTR_PARAM_CBANK
	.align		4
        /*09f8*/ 	.byte	0x04, 0x0a
        /*09fa*/ 	.short	(.L_55 - .L_54)
	.align		4
.L_54:
        /*09fc*/ 	.word	index@(.nv.constant0._ZN7cutlass13device_kernelINS_4gemm6kernel13GemmUniversalIN4cute5tupleIJiiiiEEENS1_10collective13CollectiveMmaINS1_35MainloopSm100TmaUmmaWarpSpecializedILi4ELi2ELi4ENS5_IJNS4_1CILi2EEESB_NSA_ILi1EEEEEEEENS5_IJNSA_ILi64EEENSA_ILi128EEENSA_ILi32EEEEEENS_6half_tENS5_IJlSC_lEEESJ_SK_NS4_8TiledMMAINS4_8MMA_AtomIJNS4_20SM100_MMA_F16BF16_SSISJ_SJ_fLi64ELi128ELNS4_4UMMA5MajorE0ELSP_0ELNSO_7ScaleInE0ELSQ_0EEEEEENS4_6LayoutINS5_IJSC_SC_SC_EEENS5_IJNSA_ILi0EEESV_SV_EEEEENS5_IJNS4_10UnderscoreESY_SY_EEEEENS4_23SM90_TMA_LOAD_MULTICASTENS4_14ComposedLayoutINS4_7SwizzleILi2ELi4ELi3EEENS4_18smem_ptr_flag_bitsILi16EEENST_INS5_IJNSA_ILi8EEESH_EEENS5_IJSH_SC_EEEEEEEvNS4_8identityES11_S1B_vS1C_EENS_8epilogue10collective18CollectiveEpilogueINS1E_23Sm100TmaWarpSpecializedILi4ELi2ELi16ELb1ELb0EEEJSI_NS5_IJNST_ISF_SC_EENST_ISH_SC_EEEEESJ_SK_SJ_SK_NS1E_6fusion15FusionCallbacksIS1I_NS1M_17LinearCombinationISJ_fSJ_fLNS_15FloatRoundStyleE2EEESI_S1L_JEEENS4_5SM1004TMEM4LOAD26SM100_TMEM_LOAD_16dp256b4xENS4_13SM90_TMA_LOADES1B_NS4_17SM75_U32x4_LDSM_NENS4_14SM90_TMA_STOREES1B_NS4_17SM90_U32x4_STSM_NENS4_39AutoVectorizingCopyWithAssumedAlignmentILi128EEEEEEvvEEEEvNT_6ParamsE)
        /*0a00*/ 	.short	0x0380
        /*0a02*/ 	.short	0x0800


	//----- nvinfo : EIATTR_SW_WAR
	.align		4
.L_55:
        /*0a04*/ 	.byte	0x04, 0x36
        /*0a06*/ 	.short	(.L_57 - .L_56)
.L_56:
        /*0a08*/ 	.word	0x00000008
.L_57:


//--------------------- .nv.callgraph             --------------------------
	.section	.nv.callgraph,"",@"SHT_CUDA_CALLGRAPH"
	.align	4
	.sectionentsize	8
	.align		4
        /*0000*/ 	.word	0x00000000
	.align		4
        /*0004*/ 	.word	0xffffffff
	.align		4
        /*0008*/ 	.word	index@(_ZN7cutlass13device_kernelINS_4gemm6kernel13GemmUniversalIN4cute5tupleIJiiiiEEENS1_10collective13CollectiveMmaINS1_35MainloopSm100TmaUmmaWarpSpecializedILi4ELi2ELi4ENS5_IJNS4_1CILi2EEESB_NSA_ILi1EEEEEEEENS5_IJNSA_ILi64EEENSA_ILi128EEENSA_ILi32EEEEEENS_6half_tENS5_IJlSC_lEEESJ_SK_NS4_8TiledMMAINS4_8MMA_AtomIJNS4_20SM100_MMA_F16BF16_SSISJ_SJ_fLi64ELi128ELNS4_4UMMA5MajorE0ELSP_0ELNSO_7ScaleInE0ELSQ_0EEEEEENS4_6LayoutINS5_IJSC_SC_SC_EEENS5_IJNSA_ILi0EEESV_SV_EEEEENS5_IJNS4_10UnderscoreESY_SY_EEEEENS4_23SM90_TMA_LOAD_MULTICASTENS4_14ComposedLayoutINS4_7SwizzleILi2ELi4ELi3EEENS4_18smem_ptr_flag_bitsILi16EEENST_INS5_IJNSA_ILi8EEESH_EEENS5_IJSH_SC_EEEEEEEvNS4_8identityES11_S1B_vS1C_EENS_8epilogue10collective18CollectiveEpilogueINS1E_23Sm100TmaWarpSpecializedILi4ELi2ELi16ELb1ELb0EEEJSI_NS5_IJNST_ISF_SC_EENST_ISH_SC_EEEEESJ_SK_SJ_SK_NS1E_6fusion15FusionCallbacksIS1I_NS1M_17LinearCombinationISJ_fSJ_fLNS_15FloatRoundStyleE2EEESI_S1L_JEEENS4_5SM1004TMEM4LOAD26SM100_TMEM_LOAD_16dp256b4xENS4_13SM90_TMA_LOADES1B_NS4_17SM75_U32x4_LDSM_NENS4_14SM90_TMA_STOREES1B_NS4_17SM90_U32x4_STSM_NENS4_39AutoVectorizingCopyWithAssumedAlignmentILi128EEEEEEvvEEEEvNT_6ParamsE)
	.align		4
        /*000c*/ 	.word	index@(__assertfail)
	.align		4
        /*0010*/ 	.word	0x00000000
	.align		4
        /*0014*/ 	.word	0xfffffffe
	.align		4
        /*0018*/ 	.word	0x00000000
	.align		4
        /*001c*/ 	.word	0xfffffffd
	.align		4
        /*0020*/ 	.word	0x00000000
	.align		4
        /*0024*/ 	.word	0xfffffffc


//--------------------- .nv.constant4             --------------------------
	.section	.nv.constant4,"a",@progbits
	.align	8
	.align		8
.nv.constant4:
        /*0000*/ 	.dword	__assertfail
	.align		8
        /*0008*/ 	.dword	__unnamed_1
	.align		8
        /*0010*/ 	.dword	__unnamed_2
	.align		8
        /*0018*/ 	.dword	_ZN39_INTERNAL_bc64b723_4_k_cu_5275df7a_79674cuda3std3__45__cpo5beginE
	.align		8
        /*0020*/ 	.dword	_ZN39_INTERNAL_bc64b723_4_k_cu_5275df7a_79674cuda3std3__45__cpo3endE
	.align		8
        /*0028*/ 	.dword	_ZN39_INTERNAL_bc64b723_4_k_cu_5275df7a_79674cuda3std3__45__cpo6cbeginE
	.align		8
        /*0030*/ 	.dword	_ZN39_INTERNAL_bc64b723_4_k_cu_5275df7a_79674cuda3std3__45__cpo4cendE
	.align		8
        /*0038*/ 	.dword	_ZN39_INTERNAL_bc64b723_4_k_cu_5275df7a_79674cuda3std3__441_GLOBAL__N__bc64b723_4_k_cu_5275df7a_79676ignoreE
	.align		8
        /*0040*/ 	.dword	_ZN39_INTERNAL_bc64b723_4_k_cu_5275df7a_79674cuda3std3__419piecewise_constructE
	.align		8
        /*0048*/ 	.dword	_ZN39_INTERNAL_bc64b723_4_k_cu_5275df7a_79674cuda3std3__48in_placeE
	.align		8
        /*0050*/ 	.dword	_ZN39_INTERNAL_bc64b723_4_k_cu_5275df7a_79674cuda3std6ranges3__45__cpo4swapE
	.align		8
        /*0058*/ 	.dword	_ZN39_INTERNAL_bc64b723_4_k_cu_5275df7a_79674cuda3std6ranges3__45__cpo9iter_moveE
	.align		8
        /*0060*/ 	.dword	_ZN39_INTERNAL_bc64b723_4_k_cu_5275df7a_79674cute7productE
	.align		8
        /*0068*/ 	.dword	_ZN39_INTERNAL_bc64b723_4_k_cu_5275df7a_79674cute1_E
	.align		8
        /*0070*/ 	.dword	$str$25
	.align		8
        /*0078*/ 	.dword	$str$26
	.align		8
        /*0080*/ 	.dword	$str$27
	.align		8
        /*0088*/ 	.dword	$str$28


//--------------------- .text._ZN7cutlass13device_kernelINS_4gemm6kernel13GemmUniversalIN4cute5tupleIJiiiiEEENS1_10collective13CollectiveMmaINS1_35MainloopSm100TmaUmmaWarpSpecializedILi4ELi2ELi4ENS5_IJNS4_1CILi2EEESB_NSA_ILi1EEEEEEEENS5_IJNSA_ILi64EEENSA_ILi128EEENSA_ILi32EEEEEENS_6half_tENS5_IJlSC_lEEESJ_SK_NS4_8TiledMMAINS4_8MMA_AtomIJNS4_20SM100_MMA_F16BF16_SSISJ_SJ_fLi64ELi128ELNS4_4UMMA5MajorE0ELSP_0ELNSO_7ScaleInE0ELSQ_0EEEEEENS4_6LayoutINS5_IJSC_SC_SC_EEENS5_IJNSA_ILi0EEESV_SV_EEEEENS5_IJNS4_10UnderscoreESY_SY_EEEEENS4_23SM90_TMA_LOAD_MULTICASTENS4_14ComposedLayoutINS4_7SwizzleILi2ELi4ELi3EEENS4_18smem_ptr_flag_bitsILi16EEENST_INS5_IJNSA_ILi8EEESH_EEENS5_IJSH_SC_EEEEEEEvNS4_8identityES11_S1B_vS1C_EENS_8epilogue10collective18CollectiveEpilogueINS1E_23Sm100TmaWarpSpecializedILi4ELi2ELi16ELb1ELb0EEEJSI_NS5_IJNST_ISF_SC_EENST_ISH_SC_EEEEESJ_SK_SJ_SK_NS1E_6fusion15FusionCallbacksIS1I_NS1M_17LinearCombinationISJ_fSJ_fLNS_15FloatRoundStyleE2EEESI_S1L_JEEENS4_5SM1004TMEM4LOAD26SM100_TMEM_LOAD_16dp256b4xENS4_13SM90_TMA_LOADES1B_NS4_17SM75_U32x4_LDSM_NENS4_14SM90_TMA_STOREES1B_NS4_17SM90_U32x4_STSM_NENS4_39AutoVectorizingCopyWithAssumedAlignmentILi128EEEEEEvvEEEEvNT_6ParamsE --------------------------
	.section	.text._ZN7cutlass13device_kernelINS_4gemm6kernel13GemmUniversalIN4cute5tupleIJiiiiEEENS1_10collective13CollectiveMmaINS1_35MainloopSm100TmaUmmaWarpSpecializedILi4ELi2ELi4ENS5_IJNS4_1CILi2EEESB_NSA_ILi1EEEEEEEENS5_IJNSA_ILi64EEENSA_ILi128EEENSA_ILi32EEEEEENS_6half_tENS5_IJlSC_lEEESJ_SK_NS4_8TiledMMAINS4_8MMA_AtomIJNS4_20SM100_MMA_F16BF16_SSISJ_SJ_fLi64ELi128ELNS4_4UMMA5MajorE0ELSP_0ELNSO_7ScaleInE0ELSQ_0EEEEEENS4_6LayoutINS5_IJSC_SC_SC_EEENS5_IJNSA_ILi0EEESV_SV_EEEEENS5_IJNS4_10UnderscoreESY_SY_EEEEENS4_23SM90_TMA_LOAD_MULTICASTENS4_14ComposedLayoutINS4_7SwizzleILi2ELi4ELi3EEENS4_18smem_ptr_flag_bitsILi16EEENST_INS5_IJNSA_ILi8EEESH_EEENS5_IJSH_SC_EEEEEEEvNS4_8identityES11_S1B_vS1C_EENS_8epilogue10collective18CollectiveEpilogueINS1E_23Sm100TmaWarpSpecializedILi4ELi2ELi16ELb1ELb0EEEJSI_NS5_IJNST_ISF_SC_EENST_ISH_SC_EEEEESJ_SK_SJ_SK_NS1E_6fusion15FusionCallbacksIS1I_NS1M_17LinearCombinationISJ_fSJ_fLNS_15FloatRoundStyleE2EEESI_S1L_JEEENS4_5SM1004TMEM4LOAD26SM100_TMEM_LOAD_16dp256b4xENS4_13SM90_TMA_LOADES1B_NS4_17SM75_U32x4_LDSM_NENS4_14SM90_TMA_STOREES1B_NS4_17SM90_U32x4_STSM_NENS4_39AutoVectorizingCopyWithAssumedAlignmentILi128EEEEEEvvEEEEvNT_6ParamsE,"ax",@progbits
	.align	128
.text._ZN7cutlass13device_kernelINS_4gemm6kernel13GemmUniversalIN4cute5tupleIJiiiiEEENS1_10collective13CollectiveMmaINS1_35MainloopSm100TmaUmmaWarpSpecializedILi4ELi2ELi4ENS5_IJNS4_1CILi2EEESB_NSA_ILi1EEEEEEEENS5_IJNSA_ILi64EEENSA_ILi128EEENSA_ILi32EEEEEENS_6half_tENS5_IJlSC_lEEESJ_SK_NS4_8TiledMMAINS4_8MMA_AtomIJNS4_20SM100_MMA_F16BF16_SSISJ_SJ_fLi64ELi128ELNS4_4UMMA5MajorE0ELSP_0ELNSO_7ScaleInE0ELSQ_0EEEEEENS4_6LayoutINS5_IJSC_SC_SC_EEENS5_IJNSA_ILi0EEESV_SV_EEEEENS5_IJNS4_10UnderscoreESY_SY_EEEEENS4_23SM90_TMA_LOAD_MULTICASTENS4_14ComposedLayoutINS4_7SwizzleILi2ELi4ELi3EEENS4_18smem_ptr_flag_bitsILi16EEENST_INS5_IJNSA_ILi8EEESH_EEENS5_IJSH_SC_EEEEEEEvNS4_8identityES11_S1B_vS1C_EENS_8epilogue10collective18CollectiveEpilogueINS1E_23Sm100TmaWarpSpecializedILi4ELi2ELi16ELb1ELb0EEEJSI_NS5_IJNST_ISF_SC_EENST_ISH_SC_EEEEESJ_SK_SJ_SK_NS1E_6fusion15FusionCallbacksIS1I_NS1M_17LinearCombinationISJ_fSJ_fLNS_15FloatRoundStyleE2EEESI_S1L_JEEENS4_5SM1004TMEM4LOAD26SM100_TMEM_LOAD_16dp256b4xENS4_13SM90_TMA_LOADES1B_NS4_17SM75_U32x4_LDSM_NENS4_14SM90_TMA_STOREES1B_NS4_17SM90_U32x4_STSM_NENS4_39AutoVectorizingCopyWithAssumedAlignmentILi128EEEEEEvvEEEEvNT_6ParamsE:
        .type           _ZN7cutlass13device_kernelINS_4gemm6kernel13GemmUniversalIN4cute5tupleIJiiiiEEENS1_10collective13CollectiveMmaINS1_35MainloopSm100TmaUmmaWarpSpecializedILi4ELi2ELi4ENS5_IJNS4_1CILi2EEESB_NSA_ILi1EEEEEEEENS5_IJNSA_ILi64EEENSA_ILi128EEENSA_ILi32EEEEEENS_6half_tENS5_IJlSC_lEEESJ_SK_NS4_8TiledMMAINS4_8MMA_AtomIJNS4_20SM100_MMA_F16BF16_SSISJ_SJ_fLi64ELi128ELNS4_4UMMA5MajorE0ELSP_0ELNSO_7ScaleInE0ELSQ_0EEEEEENS4_6LayoutINS5_IJSC_SC_SC_EEENS5_IJNSA_ILi0EEESV_SV_EEEEENS5_IJNS4_10UnderscoreESY_SY_EEEEENS4_23SM90_TMA_LOAD_MULTICASTENS4_14ComposedLayoutINS4_7SwizzleILi2ELi4ELi3EEENS4_18smem_ptr_flag_bitsILi16EEENST_INS5_IJNSA_ILi8EEESH_EEENS5_IJSH_SC_EEEEEEEvNS4_8identityES11_S1B_vS1C_EENS_8epilogue10collective18CollectiveEpilogueINS1E_23Sm100TmaWarpSpecializedILi4ELi2ELi16ELb1ELb0EEEJSI_NS5_IJNST_ISF_SC_EENST_ISH_SC_EEEEESJ_SK_SJ_SK_NS1E_6fusion15FusionCallbacksIS1I_NS1M_17LinearCombinationISJ_fSJ_fLNS_15FloatRoundStyleE2EEESI_S1L_JEEENS4_5SM1004TMEM4LOAD26SM100_TMEM_LOAD_16dp256b4xENS4_13SM90_TMA_LOADES1B_NS4_17SM75_U32x4_LDSM_NENS4_14SM90_TMA_STOREES1B_NS4_17SM90_U32x4_STSM_NENS4_39AutoVectorizingCopyWithAssumedAlignmentILi128EEEEEEvvEEEEvNT_6ParamsE,@function
        .size           _ZN7cutlass13device_kernelINS_4gemm6kernel13GemmUniversalIN4cute5tupleIJiiiiEEENS1_10collective13CollectiveMmaINS1_35MainloopSm100TmaUmmaWarpSpecializedILi4ELi2ELi4ENS5_IJNS4_1CILi2EEESB_NSA_ILi1EEEEEEEENS5_IJNSA_ILi64EEENSA_ILi128EEENSA_ILi32EEEEEENS_6half_tENS5_IJlSC_lEEESJ_SK_NS4_8TiledMMAINS4_8MMA_AtomIJNS4_20SM100_MMA_F16BF16_SSISJ_SJ_fLi64ELi128ELNS4_4UMMA5MajorE0ELSP_0ELNSO_7ScaleInE0ELSQ_0EEEEEENS4_6LayoutINS5_IJSC_SC_SC_EEENS5_IJNSA_ILi0EEESV_SV_EEEEENS5_IJNS4_10UnderscoreESY_SY_EEEEENS4_23SM90_TMA_LOAD_MULTICASTENS4_14ComposedLayoutINS4_7SwizzleILi2ELi4ELi3EEENS4_18smem_ptr_flag_bitsILi16EEENST_INS5_IJNSA_ILi8EEESH_EEENS5_IJSH_SC_EEEEEEEvNS4_8identityES11_S1B_vS1C_EENS_8epilogue10collective18CollectiveEpilogueINS1E_23Sm100TmaWarpSpecializedILi4ELi2ELi16ELb1ELb0EEEJSI_NS5_IJNST_ISF_SC_EENST_ISH_SC_EEEEESJ_SK_SJ_SK_NS1E_6fusion15FusionCallbacksIS1I_NS1M_17LinearCombinationISJ_fSJ_fLNS_15FloatRoundStyleE2EEESI_S1L_JEEENS4_5SM1004TMEM4LOAD26SM100_TMEM_LOAD_16dp256b4xENS4_13SM90_TMA_LOADES1B_NS4_17SM75_U32x4_LDSM_NENS4_14SM90_TMA_STOREES1B_NS4_17SM90_U32x4_STSM_NENS4_39AutoVectorizingCopyWithAssumedAlignmentILi128EEEEEEvvEEEEvNT_6ParamsE,(.L_x_183 - _ZN7cutlass13device_kernelINS_4gemm6kernel13GemmUniversalIN4cute5tupleIJiiiiEEENS1_10collective13CollectiveMmaINS1_35MainloopSm100TmaUmmaWarpSpecializedILi4ELi2ELi4ENS5_IJNS4_1CILi2EEESB_NSA_ILi1EEEEEEEENS5_IJNSA_ILi64EEENSA_ILi128EEENSA_ILi32EEEEEENS_6half_tENS5_IJlSC_lEEESJ_SK_NS4_8TiledMMAINS4_8MMA_AtomIJNS4_20SM100_MMA_F16BF16_SSISJ_SJ_fLi64ELi128ELNS4_4UMMA5MajorE0ELSP_0ELNSO_7ScaleInE0ELSQ_0EEEEEENS4_6LayoutINS5_IJSC_SC_SC_EEENS5_IJNSA_ILi0EEESV_SV_EEEEENS5_IJNS4_10UnderscoreESY_SY_EEEEENS4_23SM90_TMA_LOAD_MULTICASTENS4_14ComposedLayoutINS4_7SwizzleILi2ELi4ELi3EEENS4_18smem_ptr_flag_bitsILi16EEENST_INS5_IJNSA_ILi8EEESH_EEENS5_IJSH_SC_EEEEEEEvNS4_8identityES11_S1B_vS1C_EENS_8epilogue10collective18CollectiveEpilogueINS1E_23Sm100TmaWarpSpecializedILi4ELi2ELi16ELb1ELb0EEEJSI_NS5_IJNST_ISF_SC_EENST_ISH_SC_EEEEESJ_SK_SJ_SK_NS1E_6fusion15FusionCallbacksIS1I_NS1M_17LinearCombinationISJ_fSJ_fLNS_15FloatRoundStyleE2EEESI_S1L_JEEENS4_5SM1004TMEM4LOAD26SM100_TMEM_LOAD_16dp256b4xENS4_13SM90_TMA_LOADES1B_NS4_17SM75_U32x4_LDSM_NENS4_14SM90_TMA_STOREES1B_NS4_17SM90_U32x4_STSM_NENS4_39AutoVectorizingCopyWithAssumedAlignmentILi128EEEEEEvvEEEEvNT_6ParamsE)
        .other          _ZN7cutlass13device_kernelINS_4gemm6kernel13GemmUniversalIN4cute5tupleIJiiiiEEENS1_10collective13CollectiveMmaINS1_35MainloopSm100TmaUmmaWarpSpecializedILi4ELi2ELi4ENS5_IJNS4_1CILi2EEESB_NSA_ILi1EEEEEEEENS5_IJNSA_ILi64EEENSA_ILi128EEENSA_ILi32EEEEEENS_6half_tENS5_IJlSC_lEEESJ_SK_NS4_8TiledMMAINS4_8MMA_AtomIJNS4_20SM100_MMA_F16BF16_SSISJ_SJ_fLi64ELi128ELNS4_4UMMA5MajorE0ELSP_0ELNSO_7ScaleInE0ELSQ_0EEEEEENS4_6LayoutINS5_IJSC_SC_SC_EEENS5_IJNSA_ILi0EEESV_SV_EEEEENS5_IJNS4_10UnderscoreESY_SY_EEEEENS4_23SM90_TMA_LOAD_MULTICASTENS4_14ComposedLayoutINS4_7SwizzleILi2ELi4ELi3EEENS4_18smem_ptr_flag_bitsILi16EEENST_INS5_IJNSA_ILi8EEESH_EEENS5_IJSH_SC_EEEEEEEvNS4_8identityES11_S1B_vS1C_EENS_8epilogue10collective18CollectiveEpilogueINS1E_23Sm100TmaWarpSpecializedILi4ELi2ELi16ELb1ELb0EEEJSI_NS5_IJNST_ISF_SC_EENST_ISH_SC_EEEEESJ_SK_SJ_SK_NS1E_6fusion15FusionCallbacksIS1I_NS1M_17LinearCombinationISJ_fSJ_fLNS_15FloatRoundStyleE2EEESI_S1L_JEEENS4_5SM1004TMEM4LOAD26SM100_TMEM_LOAD_16dp256b4xENS4_13SM90_TMA_LOADES1B_NS4_17SM75_U32x4_LDSM_NENS4_14SM90_TMA_STOREES1B_NS4_17SM90_U32x4_STSM_NENS4_39AutoVectorizingCopyWithAssumedAlignmentILi128EEEEEEvvEEEEvNT_6ParamsE,@"STO_CUDA_ENTRY STV_DEFAULT"
_ZN7cutlass13device_kernelINS_4gemm6kernel13GemmUniversalIN4cute5tupleIJiiiiEEENS1_10collective13CollectiveMmaINS1_35MainloopSm100TmaUmmaWarpSpecializedILi4ELi2ELi4ENS5_IJNS4_1CILi2EEESB_NSA_ILi1EEEEEEEENS5_IJNSA_ILi64EEENSA_ILi128EEENSA_ILi32EEEEEENS_6half_tENS5_IJlSC_lEEESJ_SK_NS4_8TiledMMAINS4_8MMA_AtomIJNS4_20SM100_MMA_F16BF16_SSISJ_SJ_fLi64ELi128ELNS4_4UMMA5MajorE0ELSP_0ELNSO_7ScaleInE0ELSQ_0EEEEEENS4_6LayoutINS5_IJSC_SC_SC_EEENS5_IJNSA_ILi0EEESV_SV_EEEEENS5_IJNS4_10UnderscoreESY_SY_EEEEENS4_23SM90_TMA_LOAD_MULTICASTENS4_14ComposedLayoutINS4_7SwizzleILi2ELi4ELi3EEENS4_18smem_ptr_flag_bitsILi16EEENST_INS5_IJNSA_ILi8EEESH_EEENS5_IJSH_SC_EEEEEEEvNS4_8identityES11_S1B_vS1C_EENS_8epilogue10collective18CollectiveEpilogueINS1E_23Sm100TmaWarpSpecializedILi4ELi2ELi16ELb1ELb0EEEJSI_NS5_IJNST_ISF_SC_EENST_ISH_SC_EEEEESJ_SK_SJ_SK_NS1E_6fusion15FusionCallbacksIS1I_NS1M_17LinearCombinationISJ_fSJ_fLNS_15FloatRoundStyleE2EEESI_S1L_JEEENS4_5SM1004TMEM4LOAD26SM100_TMEM_LOAD_16dp256b4xENS4_13SM90_TMA_LOADES1B_NS4_17SM75_U32x4_LDSM_NENS4_14SM90_TMA_STOREES1B_NS4_17SM90_U32x4_STSM_NENS4_39AutoVectorizingCopyWithAssumedAlignmentILi128EEEEEEvvEEEEvNT_6ParamsE:
[----:B------:R-:W1:Y:S01]  /*0000*/  LDC R1, c[0x0][0x37c] ;  /* 0x0000df00ff017b82 */ /* 0x000e620000000800 */
[----:B------:R-:W2:Y:S01]  /*0010*/  S2R R57, SR_TID.X ;  /* 0x0000000000397919 */ /* 0x000ea20000002100 */
[----:B------:R-:W3:Y:S01]  /*0020*/  LDCU.64 UR8, c[0x0][0x890] ;  /* 0x00011200ff0877ac */ /* 0x000ee20008000a00 */
[----:B------:R-:W-:Y:S02]  /*0030*/  PRMT R45, RZ, 0x7610, R45 ;  /* 0x00007610ff2d7816 */ /* 0x000fe4000000002d */
[----:B------:R-:W-:Y:S01]  /*0040*/  ELECT P3, URZ, PT ;  /* 0x0000000000ff782f */ /* 0x000fe20003860000 */
[----:B---3--:R-:W-:-:S04]  /*0050*/  UISETP.NE.U32.AND UP0, UPT, UR8, URZ, UPT ;  /* 0x000000ff0800728c */ /* 0x008fc8000bf05070 */
[----:B------:R-:W-:Y:S01]  /*0060*/  UISETP.NE.AND.EX UP0, UPT, UR9, URZ, UPT, UP0 ;  /* 0x000000ff0900728c */ /* 0x000fe2000bf05300 */
[----:B--2---:R-:W-:-:S05]  /*0070*/  SHF.R.U32.HI R46, RZ, 0x5, R57 ;  /* 0x00000005ff2e7819 */ /* 0x004fca0000011639 */
[----:B------:R-:W2:Y:S02]  /*0080*/  SHFL.IDX PT, R0, R46, RZ, 0x1f ;  /* 0x00001fff2e007589 */ /* 0x000ea400000e0000 */
[----:B--2---:R-:W-:Y:S01]  /*0090*/  R2UR UR17, R0 ;  /* 0x00000000001172ca */ /* 0x004fe200000e0000 */
[----:B-1----:R-:W-:-:S14]  /*00a0*/  BRA.U UP0, `(.L_x_0) ;  /* 0x0000000100307547 */ /* 0x002fdc000b800000 */
[----:B------:R-:W1:Y:S02]  /*00b0*/  LDCU.64 UR4, c[0x0][0x888] ;  /* 0x00011100ff0477ac */ /* 0x000e640008000a00 */
[----:B-1----:R-:W-:-:S04]  /*00c0*/  UISETP.NE.U32.AND UP0, UPT, UR4, URZ, UPT ;  /* 0x000000ff0400728c */ /* 0x002fc8000bf05070 */
[----:B------:R-:W-:-:S09]  /*00d0*/  UISETP.NE.AND.EX UP0, UPT, UR5, URZ, UPT, UP0 ;  /* 0x000000ff0500728c */ /* 0x000fd2000bf05300 */
[----:B------:R-:W-:Y:S05]  /*00e0*/  BRA.U !UP0, `(.L_x_1) ;  /* 0x0000000108147547 */ /* 0x000fea000b800000 */
[----:B------:R-:W1:Y:S01]  /*00f0*/  LDC.64 R2, c[0x0][0x888] ;  /* 0x00022200ff027b82 */ /* 0x000e620000000a00 */
[----:B------:R-:W1:Y:S02]  /*0100*/  LDCU.64 UR4, c[0x0][0x358] ;  /* 0x00006b00ff0477ac */ /* 0x000e640008000a00 */
[----:B-1----:R1:W5:Y:S01]  /*0110*/  LDG.E R27, desc[UR4][R2.64] ;  /* 0x00000004021b7981 */ /* 0x002362000c1e1900 */
[----:B------:R-:W-:Y:S01]  /*0120*/  HFMA2 R45, -RZ, RZ, 0, 5.9604644775390625e-08 ;  /* 0x00000001ff2d7431 */ /* 0x000fe200000001ff */
[----:B------:R-:W-:Y:S05]  /*0130*/  BRA `(.L_x_0) ;  /* 0x00000000000c7947 */ /* 0x000fea0003800000 */
.L_x_1:
[----:B------:R-:W1:Y:S01]  /*0140*/  LDCU UR4, c[0x0][0x880] ;  /* 0x00011000ff0477ac */ /* 0x000e620008000800 */
[----:B------:R-:W-:Y:S01]  /*0150*/  HFMA2 R45, -RZ, RZ, 0, 5.9604644775390625e-08 ;  /* 0x00000001ff2d7431 */ /* 0x000fe200000001ff */
[----:B-1----:R-:W-:-:S07]  /*0160*/  MOV R27, UR4 ;  /* 0x00000004001b7c02 */ /* 0x002fce0008000f00 */
.L_x_0:
[----:B------:R-:W2:Y:S02]  /*0170*/  LDCU.64 UR4, c[0x0][0x8b0] ;  /* 0x00011600ff0477ac */ /* 0x000ea40008000a00 */
[----:B--2---:R-:W-:-:S04]  /*0180*/  UISETP.NE.U32.AND UP0, UPT, UR4, URZ, UPT ;  /* 0x000000ff0400728c */ /* 0x004fc8000bf05070 */
[----:B------:R-:W-:-:S09]  /*0190*/  UISETP.NE.AND.EX UP0, UPT, UR5, URZ, UPT, UP0 ;  /* 0x000000ff0500728c */ /* 0x000fd2000bf05300 */
[----:B------:R-:W-:Y:S05]  /*01a0*/  BRA.U UP0, `(.L_x_2) ;  /* 0x0000000100287547 */ /* 0x000fea000b800000 */
[----:B------:R-:W2:Y:S02]  /*01b0*/  LDCU.64 UR4, c[0x0][0x8a8] ;  /* 0x00011500ff0477ac */ /* 0x000ea40008000a00 */
[----:B--2---:R-:W-:-:S04]  /*01c0*/  UISETP.NE.U32.AND UP0, UPT, UR4, URZ, UPT ;  /* 0x000000ff0400728c */ /* 0x004fc8000bf05070 */
[----:B------:R-:W-:-:S09]  /*01d0*/  UISETP.NE.AND.EX UP0, UPT, UR5, URZ, UPT, UP0 ;  /* 0x000000ff0500728c */ /* 0x000fd2000bf05300 */
[----:B------:R-:W-:Y:S05]  /*01e0*/  BRA.U !UP0, `(.L_x_3) ;  /* 0x0000000108107547 */ /* 0x000fea000b800000 */
[----:B------:R-:W2:Y:S01]  /*01f0*/  LDC.64 R24, c[0x0][0x8a8] ;  /* 0x00022a00ff187b82 */ /* 0x000ea20000000a00 */
[----:B------:R-:W2:Y:S02]  /*0200*/  LDCU.64 UR4, c[0x0][0x358] ;  /* 0x00006b00ff0477ac */ /* 0x000ea40008000a00 */
[----:B--2---:R2:W5:Y:S01]  /*0210*/  LDG.E R24, desc[UR4][R24.64] ;  /* 0x0000000418187981 */ /* 0x004562000c1e1900 */
[----:B------:R-:W-:Y:S05]  /*0220*/  BRA `(.L_x_2) ;  /* 0x0000000000087947 */ /* 0x000fea0003800000 */
.L_x_3:
[----:B------:R-:W2:Y:S02]  /*0230*/  LDCU UR4, c[0x0][0x8a0] ;  /* 0x00011400ff0477ac */ /* 0x000ea40008000800 */
[----:B--2---:R-:W-:Y:S02]  /*0240*/  MOV R24, UR4 ;  /* 0x0000000400187c02 */ /* 0x004fe40008000f00 */
.L_x_2:
[----:B------:R-:W-:Y:S01]  /*0250*/  IMAD.U32 R0, RZ, RZ, UR17 ;  /* 0x00000011ff007e24 */ /* 0x000fe2000f8e00ff */
[----:B------:R-:W-:Y:S04]  /*0260*/  BSSY.RECONVERGENT B0, `(.L_x_4) ;  /* 0x000000c000007945 */ /* 0x000fe80003800200 */
[C---:B------:R-:W-:Y:S02]  /*0270*/  ISETP.NE.OR P1, PT, R0.reuse, 0x1, !P3 ;  /* 0x000000010000780c */ /* 0x040fe40005f25670 */
[----:B------:R-:W-:-:S11]  /*0280*/  ISETP.NE.OR P0, PT, R0, 0x3, !P3 ;  /* 0x000000030000780c */ /* 0x000fd60005f05670 */
[----:B------:R-:W-:Y:S05]  /*0290*/  @P1 BRA `(.L_x_5) ;  /* 0x0000000000201947 */ /* 0x000fea0003800000 */
[----:B------:R-:W3:Y:S02]  /*02a0*/  LDCU.64 UR4, c[0x0][0x348] ;  /* 0x00006900ff0477ac */ /* 0x000ee40008000a00 */
[----:B---3--:R-:W-:Y:S02]  /*02b0*/  UIADD3 UR6, UP1, UPT, UR4, 0x80, URZ ;  /* 0x0000008004067890 */ /* 0x008fe4000ff3e0ff */
[----:B------:R-:W-:Y:S02]  /*02c0*/  UIADD3 UR4, UP0, UPT, UR4, 0x180, URZ ;  /* 0x0000018004047890 */ /* 0x000fe4000ff1e0ff */
[----:B------:R-:W-:Y:S02]  /*02d0*/  UIADD3.X UR7, UPT, UPT, URZ, UR5, URZ, UP1, !UPT ;  /* 0x00000005ff077290 */ /* 0x000fe40008ffe4ff */
[----:B------:R-:W-:-:S07]  /*02e0*/  UIADD3.X UR5, UPT, UPT, URZ, UR5, URZ, UP0, !UPT ;  /* 0x00000005ff057290 */ /* 0x000fce00087fe4ff */
[----:B------:R3:W-:Y:S02]  /*02f0*/  UTMACCTL.PF [UR6] ;  /* 0x00000000060079b9 */ /* 0x0007e40008040000 */
[----:B------:R3:W-:Y:S02]  /*0300*/  UTMACCTL.PF [UR4] ;  /* 0x00000000040079b9 */ /* 0x0007e40008040000 */
[----:B---3--:R-:W-:Y:S01]  /*0310*/  NOP ;  /* 0x0000000000007918 */ /* 0x008fe20000000000 */
.L_x_5:
[----:B------:R-:W-:Y:S05]  /*0320*/  BSYNC.RECONVERGENT B0 ;  /* 0x0000000000007941 */ /* 0x000fea0003800200 */
.L_x_4:
[----:B------:R-:W-:Y:S04]  /*0330*/  BSSY.RECONVERGENT B0, `(.L_x_6) ;  /* 0x000000a000007945 */ /* 0x000fe80003800200 */
        /* <DEDUP_REMOVED lines=9> */
.L_x_7:
[----:B------:R-:W-:Y:S05]  /*03d0*/  BSYNC.RECONVERGENT B0 ;  /* 0x0000000000007941 */ /* 0x000fea0003800200 */
.L_x_6:
[----:B------:R-:W3:Y:S01]  /*03e0*/  LDCU.64 UR4, c[0x0][0x888] ;  /* 0x00011100ff0477ac */ /* 0x000ee20008000a00 */
[----:B------:R-:W-:Y:S02]  /*03f0*/  UISETP.EQ.U32.AND UP1, UPT, UR8, URZ, UPT ;  /* 0x000000ff0800728c */ /* 0x000fe4000bf22070 */
[----:B------:R-:W-:Y:S02]  /*0400*/  UPLOP3.LUT UP3, UPT, UPT, UPT, UPT, 0x80, 0x8 ;  /* 0x000000000008789c */ /* 0x000fe40003f6f070 */
[----:B---3--:R-:W-:-:S04]  /*0410*/  UISETP.NE.U32.AND UP0, UPT, UR4, URZ, UPT ;  /* 0x000000ff0400728c */ /* 0x008fc8000bf05070 */
[----:B------:R-:W-:-:S04]  /*0420*/  UISETP.NE.AND.EX UP0, UPT, UR5, URZ, UPT, UP0 ;  /* 0x000000ff0500728c */ /* 0x000fc8000bf05300 */
[----:B------:R-:W-:-:S04]  /*0430*/  UISETP.EQ.OR.EX UP2, UPT, UR9, URZ, !UP0, UP1 ;  /* 0x000000ff0900728c */ /* 0x000fc8000c742710 */
[----:B------:R-:W-:-:S06]  /*0440*/  UP2UR UR4, UPR, URZ, 0x4 ;  /* 0x00000004ff047883 */ /* 0x000fcc0008000000 */
[----:B------:R-:W-:Y:S01]  /*0450*/  MOV R49, UR4 ;  /* 0x0000000400317c02 */ /* 0x000fe20008000f00 */
[----:B------:R-:W-:Y:S06]  /*0460*/  BRA.U !UP2, `(.L_x_8) ;  /* 0x000000010a207547 */ /* 0x000fec000b800000 */
[----:B------:R-:W-:Y:S01]  /*0470*/  UISETP.NE.U32.AND UP1, UPT, UR8, URZ, UPT ;  /* 0x000000ff0800728c */ /* 0x000fe2000bf25070 */
[----:B-----5:R-:W-:Y:S01]  /*0480*/  FSETP.NEU.AND P0, PT, R27, RZ, PT ;  /* 0x000000ff1b00720b */ /* 0x020fe20003f0d000 */
[----:B------:R-:W-:Y:S02]  /*0490*/  USEL UR4, URZ, 0xffffffff, UP0 ;  /* 0xffffffffff047887 */ /* 0x000fe40008000000 */
[----:B------:R-:W-:-:S10]  /*04a0*/  UISETP.NE.AND.EX UP1, UPT, UR9, URZ, UPT, UP1 ;  /* 0x000000ff0900728c */ /* 0x000fd4000bf25310 */
[----:B------:R-:W-:Y:S01]  /*04b0*/  VOTEU.ANY UP0, P0 ;  /* 0x0000000000ff7886 */ /* 0x000fe20000000100 */
[----:B------:R-:W-:-:S04]  /*04c0*/  @!UP1 USEL UR4, URZ, 0xffffffff, UP0 ;  /* 0xffffffffff049887 */ /* 0x000fc80008000000 */
[----:B------:R-:W-:-:S04]  /*04d0*/  ULOP3.LUT UR4, UR4, 0x1, URZ, 0xc0, !UPT ;  /* 0x0000000104047892 */ /* 0x000fc8000f8ec0ff */
[----:B------:R-:W-:-:S11]  /*04e0*/  UISETP.NE.U32.AND UP3, UPT, UR4, 0x1, UPT ;  /* 0x000000010400788c */ /* 0x000fd6000bf65070 */
.L_x_8:
[----:B-1----:R-:W1:Y:S01]  /*04f0*/  SHFL.IDX PT, R2, R46, RZ, 0x1f ;  /* 0x00001fff2e027589 */ /* 0x002e6200000e0000 */
[----:B------:R-:W-:-:S04]  /*0500*/  UISETP.NE.AND UP0, UPT, UR17, 0x2, UPT ;  /* 0x000000021100788c */ /* 0x000fc8000bf05270 */
[----:B------:R-:W-:Y:S01]  /*0510*/  USEL UR48, URZ, 0x1, UP0 ;  /* 0x00000001ff307887 */ /* 0x000fe20008000000 */
[----:B-1----:R-:W-:-:S13]  /*0520*/  ISETP.NE.AND P0, PT, R2, RZ, PT ;  /* 0x000000ff0200720c */ /* 0x002fda0003f05270 */
[----:B------:R-:W-:Y:S05]  /*0530*/  @P0 BRA `(.L_x_9) ;  /* 0x0000000000580947 */ /* 0x000fea0003800000 */
[----:B------:R-:W1:Y:S01]  /*0540*/  S2UR UR4, SR_CgaCtaId ;  /* 0x00000000000479c3 */ /* 0x000e620000008800 */
[----:B------:R-:W-:Y:S01]  /*0550*/  UMOV UR5, 0x400 ;  /* 0x0000040000057882 */ /* 0x000fe20000000000 */
[----:B------:R-:W-:Y:S01]  /*0560*/  UMOV UR8, 0x1 ;  /* 0x0000000100087882 */ /* 0x000fe20000000000 */
[----:B------:R-:W-:Y:S01]  /*0570*/  UMOV UR6, 0x3 ;  /* 0x0000000300067882 */ /* 0x000fe20000000000 */
[----:B------:R-:W-:-:S04]  /*0580*/  UIADD3 UR8, UPT, UPT, -UR8, 0x100000, URZ ;  /* 0x0010000008087890 */ /* 0x000fc8000fffe1ff */
[----:B------:R-:W-:Y:S02]  /*0590*/  USHF.L.U32 UR9, UR8, 0xb, URZ ;  /* 0x0000000b08097899 */ /* 0x000fe400080006ff */
[----:B------:R-:W-:Y:S02]  /*05a0*/  USHF.L.U32 UR8, UR8, 0x1, URZ ;  /* 0x0000000108087899 */ /* 0x000fe400080006ff */
[----:B------:R-:W-:-:S04]  /*05b0*/  UIADD3 UR6, UPT, UPT, -UR6, 0x100000, URZ ;  /* 0x0010000006067890 */ /* 0x000fc8000fffe1ff */
[----:B------:R-:W-:Y:S02]  /*05c0*/  USHF.L.U32 UR7, UR6, 0xb, URZ ;  /* 0x0000000b06077899 */ /* 0x000fe400080006ff */
[----:B------:R-:W-:Y:S01]  /*05d0*/  USHF.L.U32 UR6, UR6, 0x1, URZ ;  /* 0x0000000106067899 */ /* 0x000fe200080006ff */
[----:B------:R-:W-:Y:S01]  /*05e0*/  ELECT P0, URZ, PT ;  /* 0x0000000000ff782f */ /* 0x000fe20003800000 */
[----:B-1----:R-:W-:Y:S01]  /*05f0*/  ULEA UR4, UR4, UR5, 0x18 ;  /* 0x0000000504047291 */ /* 0x002fe2000f8ec0ff */
[----:B------:R-:W1:Y:S11]  /*0600*/  FENCE.VIEW.ASYNC.S ;  /* 0x00000000000073c6 */ /* 0x000e760000000000 */
[----:B-1----:R1:W3:Y:S01]  /*0610*/  SYNCS.EXCH.64 URZ, [UR4], UR8 ;  /* 0x0000000804ff75b2 */ /* 0x0022e20008000100 */
[----:B------:R1:W4:Y:S01]  /*0620*/  SYNCS.EXCH.64 URZ, [UR4+0x20], UR6 ;  /* 0x0000200604ff75b2 */ /* 0x0003220008000100 */
[----:B------:R1:W1:Y:S01]  /*0630*/  SYNCS.EXCH.64 URZ, [UR4+0x8], UR8 ;  /* 0x0000080804ff75b2 */ /* 0x0002620008000100 */
[----:B------:R1:W1:Y:S01]  /*0640*/  SYNCS.EXCH.64 URZ, [UR4+0x28], UR6 ;  /* 0x0000280604ff75b2 */ /* 0x0002620008000100 */
[----:B------:R1:W1:Y:S01]  /*0650*/  SYNCS.EXCH.64 URZ, [UR4+0x10], UR8 ;  /* 0x0000100804ff75b2 */ /* 0x0002620008000100 */
[----:B------:R1:W1:Y:S01]  /*0660*/  SYNCS.EXCH.64 URZ, [UR4+0x30], UR6 ;  /* 0x0000300604ff75b2 */ /* 0x0002620008000100 */
[----:B------:R1:W1:Y:S01]  /*0670*/  SYNCS.EXCH.64 URZ, [UR4+0x18], UR8 ;  /* 0x0000180804ff75b2 */ /* 0x0002620008000100 */
[----:B------:R1:W1:Y:S01]  /*0680*/  SYNCS.EXCH.64 URZ, [UR4+0x38], UR6 ;  /* 0x0000380604ff75b2 */ /* 0x0002620008000100 */
[----:B------:R-:W-:Y:S01]  /*0690*/  NOP ;  /* 0x0000000000007918 */ /* 0x000fe20000000000 */
.L_x_9:
[----:B------:R-:W2:Y:S01]  /*06a0*/  SHFL.IDX PT, R2, R46, RZ, 0x1f ;  /* 0x00001fff2e027589 */ /* 0x000ea200000e0000 */
[----:B------:R-:W-:Y:S01]  /*06b0*/  NOP ;  /* 0x0000000000007918 */ /* 0x000fe20000000000 */
[----:B--2---:R-:W-:-:S13]  /*06c0*/  ISETP.NE.AND P0, PT, R2, 0x1, PT ;  /* 0x000000010200780c */ /* 0x004fda0003f05270 */
[----:B------:R-:W-:Y:S05]  /*06d0*/  @P0 BRA `(.L_x_10) ;  /* 0x0000000000580947 */ /* 0x000fea0003800000 */
[----:B-1----:R-:W1:Y:S01]  /*06e0*/  S2UR UR4, SR_CgaCtaId ;  /* 0x00000000000479c3 */ /* 0x002e620000008800 */
        /* <DEDUP_REMOVED lines=12> */
[----:B-1----:R2:W1:Y:S01]  /*07b0*/  SYNCS.EXCH.64 URZ, [UR4+0x40], UR8 ;  /* 0x0000400804ff75b2 */ /* 0x0024620008000100 */
[----:B------:R2:W1:Y:S01]  /*07c0*/  SYNCS.EXCH.64 URZ, [UR4+0x60], UR6 ;  /* 0x0000600604ff75b2 */ /* 0x0004620008000100 */
[----:B------:R2:W1:Y:S01]  /*07d0*/  SYNCS.EXCH.64 URZ, [UR4+0x48], UR8 ;  /* 0x0000480804ff75b2 */ /* 0x0004620008000100 */
[----:B------:R2:W1:Y:S01]  /*07e0*/  SYNCS.EXCH.64 URZ, [UR4+0x68], UR6 ;  /* 0x0000680604ff75b2 */ /* 0x0004620008000100 */
[----:B------:R2:W1:Y:S01]  /*07f0*/  SYNCS.EXCH.64 URZ, [UR4+0x50], UR8 ;  /* 0x0000500804ff75b2 */ /* 0x0004620008000100 */
[----:B------:R2:W1:Y:S01]  /*0800*/  SYNCS.EXCH.64 URZ, [UR4+0x70], UR6 ;  /* 0x0000700604ff75b2 */ /* 0x0004620008000100 */
[----:B------:R2:W1:Y:S01]  /*0810*/  SYNCS.EXCH.64 URZ, [UR4+0x58], UR8 ;  /* 0x0000580804ff75b2 */ /* 0x0004620008000100 */
[----:B------:R2:W1:Y:S02]  /*0820*/  SYNCS.EXCH.64 URZ, [UR4+0x78], UR6 ;  /* 0x0000780604ff75b2 */ /* 0x0004640008000100 */
[----:B--2---:R-:W-:Y:S01]  /*0830*/  NOP ;  /* 0x0000000000007918 */ /* 0x004fe20000000000 */
.L_x_10:
[----:B------:R-:W2:Y:S01]  /*0840*/  SHFL.IDX PT, R2, R46, RZ, 0x1f ;  /* 0x00001fff2e027589 */ /* 0x000ea200000e0000 */
[----:B------:R-:W-:Y:S01]  /*0850*/  NOP ;  /* 0x0000000000007918 */ /* 0x000fe20000000000 */
[----:B--2---:R-:W-:-:S13]  /*0860*/  ISETP.NE.AND P0, PT, R2, 0x3, PT ;  /* 0x000000030200780c */ /* 0x004fda0003f05270 */
[----:B------:R-:W-:Y:S05]  /*0870*/  @P0 BRA `(.L_x_11) ;  /* 0x0000000000300947 */ /* 0x000fea0003800000 */
[----:B-1----:R-:W1:Y:S01]  /*0880*/  S2UR UR4, SR_CgaCtaId ;  /* 0x00000000000479c3 */ /* 0x002e620000008800 */
[----:B------:R-:W-:Y:S01]  /*0890*/  UMOV UR6, 0x400 ;  /* 0x0000040000067882 */ /* 0x000fe20000000000 */
[----:B------:R-:W-:Y:S01]  /*08a0*/  UMOV UR5, 0x20 ;  /* 0x0000002000057882 */ /* 0x000fe20000000000 */
[----:B------:R-:W-:Y:S01]  /*08b0*/  ELECT P0, URZ, PT ;  /* 0x0000000000ff782f */ /* 0x000fe20003800000 */
[----:B-1----:R-:W-:Y:S02]  /*08c0*/  ULEA UR6, UR4, UR6, 0x18 ;  /* 0x0000000604067291 */ /* 0x002fe4000f8ec0ff */
[----:B------:R-:W-:-:S04]  /*08d0*/  UIADD3 UR4, UPT, UPT, -UR5, 0x100000, URZ ;  /* 0x0010000005047890 */ /* 0x000fc8000fffe1ff */
[----:B------:R-:W-:Y:S02]  /*08e0*/  USHF.L.U32 UR5, UR4, 0xb, URZ ;  /* 0x0000000b04057899 */ /* 0x000fe400080006ff */
[----:B------:R-:W-:Y:S01]  /*08f0*/  USHF.L.U32 UR4, UR4, 0x1, URZ ;  /* 0x0000000104047899 */ /* 0x000fe200080006ff */
[----:B------:R-:W1:Y:S11]  /*0900*/  FENCE.VIEW.ASYNC.S ;  /* 0x00000000000073c6 */ /* 0x000e760000000000 */
[----:B-1----:R2:W1:Y:S01]  /*0910*/  SYNCS.EXCH.64 URZ, [UR6+0x80], UR4 ;  /* 0x0000800406ff75b2 */ /* 0x0024620008000100 */
[----:B------:R2:W1:Y:S02]  /*0920*/  SYNCS.EXCH.64 URZ, [UR6+0x88], UR4 ;  /* 0x0000880406ff75b2 */ /* 0x0004640008000100 */
[----:B--2---:R-:W-:Y:S01]  /*0930*/  NOP ;  /* 0x0000000000007918 */ /* 0x004fe20000000000 */
.L_x_11:
[----:B------:R-:W2:Y:S01]  /*0940*/  SHFL.IDX PT, R2, R46, RZ, 0x1f ;  /* 0x00001fff2e027589 */ /* 0x000ea200000e0000 */
[----:B------:R-:W-:Y:S01]  /*0950*/  NOP ;  /* 0x0000000000007918 */ /* 0x000fe20000000000 */
[----:B--2---:R-:W-:-:S13]  /*0960*/  ISETP.NE.AND P0, PT, R2, 0x4, PT ;  /* 0x000000040200780c */ /* 0x004fda0003f05270 */
[----:B------:R-:W-:Y:S05]  /*0970*/  @P0 BRA `(.L_x_12) ;  /* 0x00000000004c0947 */ /* 0x000fea0003800000 */
[----:B-1----:R-:W1:Y:S01]  /*0980*/  S2UR UR6, SR_CgaCtaId ;  /* 0x00000000000679c3 */ /* 0x002e620000008800 */
[----:B------:R-:W-:Y:S01]  /*0990*/  UMOV UR4, 0x3a0 ;  /* 0x000003a000047882 */ /* 0x000fe20000000000 */
[----:B------:R-:W-:Y:S01]  /*09a0*/  UMOV UR5, 0x400 ;  /* 0x0000040000057882 */ /* 0x000fe20000000000 */
[----:B------:R-:W-:Y:S01]  /*09b0*/  USEL UR4, UR4, 0x320, UP3 ;  /* 0x0000032004047887 */ /* 0x000fe20009800000 */
[----:B------:R-:W-:Y:S01]  /*09c0*/  UMOV UR8, 0x1 ;  /* 0x0000000100087882 */ /* 0x000fe20000000000 */
[----:B------:R-:W-:Y:S01]  /*09d0*/  ELECT P0, URZ, PT ;  /* 0x0000000000ff782f */ /* 0x000fe20003800000 */
[----:B------:R-:W-:-:S04]  /*09e0*/  UIADD3 UR8, UPT, UPT, -UR8, 0x100000, URZ ;  /* 0x0010000008087890 */ /* 0x000fc8000fffe1ff */
[----:B------:R-:W-:Y:S02]  /*09f0*/  USHF.L.U32 UR9, UR8, 0xb, URZ ;  /* 0x0000000b08097899 */ /* 0x000fe400080006ff */
[----:B------:R-:W-:Y:S02]  /*0a00*/  USHF.L.U32 UR8, UR8, 0x1, URZ ;  /* 0x0000000108087899 */ /* 0x000fe400080006ff */
[----:B-1----:R-:W-:Y:S02]  /*0a10*/  ULEA UR6, UR6, UR5, 0x18 ;  /* 0x0000000506067291 */ /* 0x002fe4000f8ec0ff */
[----:B------:R-:W-:-:S04]  /*0a20*/  UIADD3 UR4, UPT, UPT, -UR4, 0x100000, URZ ;  /* 0x0010000004047890 */ /* 0x000fc8000fffe1ff */
[----:B------:R-:W-:Y:S02]  /*0a30*/  USHF.L.U32 UR5, UR4, 0xb, URZ ;  /* 0x0000000b04057899 */ /* 0x000fe400080006ff */
[----:B------:R-:W-:Y:S01]  /*0a40*/  USHF.L.U32 UR4, UR4, 0x1, URZ ;  /* 0x0000000104047899 */ /* 0x000fe200080006ff */
[----:B------:R-:W1:Y:S03]  /*0a50*/  FENCE.VIEW.ASYNC.S ;  /* 0x00000000000073c6 */ /* 0x000e660000000000 */
[----:B-1----:R2:W1:Y:S08]  /*0a60*/  SYNCS.EXCH.64 URZ, [UR6+0x90], UR8 ;  /* 0x0000900806ff75b2 */ /* 0x0024700008000100 */
[----:B------:R2:W1:Y:S01]  /*0a70*/  SYNCS.EXCH.64 URZ, [UR6+0xa0], UR4 ;  /* 0x0000a00406ff75b2 */ /* 0x0004620008000100 */
[----:B------:R2:W1:Y:S01]  /*0a80*/  SYNCS.EXCH.64 URZ, [UR6+0x98], UR8 ;  /* 0x0000980806ff75b2 */ /* 0x0004620008000100 */
[----:B------:R2:W1:Y:S02]  /*0a90*/  SYNCS.EXCH.64 URZ, [UR6+0xa8], UR4 ;  /* 0x0000a80406ff75b2 */ /* 0x0004640008000100 */
[----:B--2---:R-:W-:Y:S01]  /*0aa0*/  NOP ;  /* 0x0000000000007918 */ /* 0x004fe20000000000 */
.L_x_12:
        /* <DEDUP_REMOVED lines=26> */
.L_x_13:
[----:B------:R-:W2:Y:S01]  /*0c50*/  SHFL.IDX PT, R2, R46, RZ, 0x1f ;  /* 0x00001fff2e027589 */ /* 0x000ea200000e0000 */
[----:B------:R-:W-:Y:S01]  /*0c60*/  NOP ;  /* 0x0000000000007918 */ /* 0x000fe20000000000 */
[----:B--2---:R-:W-:-:S13]  /*0c70*/  ISETP.NE.AND P0, PT, R2, 0x3, PT ;  /* 0x000000030200780c */ /* 0x004fda0003f05270 */
[----:B------:R-:W-:Y:S05]  /*0c80*/  @P0 BRA `(.L_x_14) ;  /* 0x0000000000380947 */ /* 0x000fea0003800000 */
[----:B------:R-:W2:Y:S01]  /*0c90*/  S2UR UR5, SR_CgaCtaId ;  /* 0x00000000000579c3 */ /* 0x000ea20000008800 */
[----:B-1----:R-:W-:Y:S01]  /*0ca0*/  UMOV UR4, 0x400 ;  /* 0x0000040000047882 */ /* 0x002fe20000000000 */
[----:B------:R-:W-:Y:S01]  /*0cb0*/  UMOV UR6, 0x20 ;  /* 0x0000002000067882 */ /* 0x000fe20000000000 */
[----:B------:R-:W-:Y:S01]  /*0cc0*/  ELECT P0, URZ, PT ;  /* 0x0000000000ff782f */ /* 0x000fe20003800000 */
[----:B------:R-:W-:-:S04]  /*0cd0*/  UIADD3 UR6, UPT, UPT, -UR6, 0x100000, URZ ;  /* 0x0010000006067890 */ /* 0x000fc8000fffe1ff */
[----:B------:R-:W-:Y:S02]  /*0ce0*/  USHF.L.U32 UR7, UR6, 0xb, URZ ;  /* 0x0000000b06077899 */ /* 0x000fe400080006ff */
[----:B------:R-:W-:Y:S02]  /*0cf0*/  USHF.L.U32 UR6, UR6, 0x1, URZ ;  /* 0x0000000106067899 */ /* 0x000fe400080006ff */
[----:B--2---:R-:W-:Y:S01]  /*0d00*/  ULEA UR4, UR5, UR4, 0x18 ;  /* 0x0000000405047291 */ /* 0x004fe2000f8ec0ff */
[----:B------:R-:W1:Y:S11]  /*0d10*/  FENCE.VIEW.ASYNC.S ;  /* 0x00000000000073c6 */ /* 0x000e760000000000 */
[----:B-1----:R2:W1:Y:S01]  /*0d20*/  SYNCS.EXCH.64 URZ, [UR4+0xf0], UR6 ;  /* 0x0000f00604ff75b2 */ /* 0x0024620008000100 */
[----:B------:R2:W1:Y:S01]  /*0d30*/  SYNCS.EXCH.64 URZ, [UR4+0x100], UR6 ;  /* 0x0001000604ff75b2 */ /* 0x0004620008000100 */
[----:B------:R2:W1:Y:S01]  /*0d40*/  SYNCS.EXCH.64 URZ, [UR4+0xf8], UR6 ;  /* 0x0000f80604ff75b2 */ /* 0x0004620008000100 */
[----:B------:R2:W1:Y:S02]  /*0d50*/  SYNCS.EXCH.64 URZ, [UR4+0x108], UR6 ;  /* 0x0001080604ff75b2 */ /* 0x0004640008000100 */
[----:B--2---:R-:W-:Y:S01]  /*0d60*/  NOP ;  /* 0x0000000000007918 */ /* 0x004fe20000000000 */
.L_x_14:
[----:B-1----:R-:W1:Y:S01]  /*0d70*/  LDCU UR4, c[0x0][0x36c] ;  /* 0x00006d80ff0477ac */ /* 0x002e620008000800 */
[----:B------:R-:W-:Y:S01]  /*0d80*/  ISETP.NE.OR P3, PT, R0, 0x2, !P3 ;  /* 0x000000020000780c */ /* 0x000fe20005f65670 */
[----:B------:R-:W-:Y:S01]  /*0d90*/  NOP ;  /* 0x0000000000007918 */ /* 0x000fe20000000000 */
[----:B------:R-:W-:Y:S01]  /*0da0*/  LOP3.LUT R0, R57, 0x1f, RZ, 0xc0, !PT ;  /* 0x0000001f39007812 */ /* 0x000fe200078ec0ff */
[----:B------:R-:W-:Y:S02]  /*0db0*/  UISETP.NE.AND UP4, UPT, UR17, URZ, UPT ;  /* 0x000000ff1100728c */ /* 0x000fe4000bf85270 */
[----:B-1----:R-:W-:-:S09]  /*0dc0*/  UISETP.EQ.U32.AND UP5, UPT, UR4, 0x1, UPT ;  /* 0x000000010400788c */ /* 0x002fd2000bfa2070 */
[----:B------:R-:W-:Y:S05]  /*0dd0*/  BRA.U !UP5, `(.L_x_15) ;  /* 0x000000010d087547 */ /* 0x000fea000b800000 */
[----:B---34-:R-:W-:Y:S01]  /*0de0*/  UCGABAR_ARV ;  /* 0x00000000000079c7 */ /* 0x018fe20008000000 */
[----:B------:R-:W-:Y:S05]  /*0df0*/  BRA `(.L_x_16) ;  /* 0x0000000000047947 */ /* 0x000fea0003800000 */
.L_x_15:
[----:B---34-:R-:W-:Y:S01]  /*0e00*/  NOP ;  /* 0x0000000000007918 */ /* 0x018fe20000000000 */
.L_x_16:
[----:B------:R-:W1:Y:S01]  /*0e10*/  S2UR UR16, SR_CTAID.X ;  /* 0x00000000001079c3 */ /* 0x000e620000002500 */
[----:B------:R-:W-:-:S05]  /*0e20*/  CS2R.32 R48, SR_CgaSize ;  /* 0x0000000000307805 */ /* 0x000fca0000008a00 */
[----:B------:R-:W-:-:S05]  /*0e30*/  IMAD R48, R48, -0xa0, RZ ;  /* 0xffffff6030307824 */ /* 0x000fca00078e02ff */
[----:B------:R-:W-:-:S14]  /*0e40*/  R2UR UR5, R48 ;  /* 0x00000000300572ca */ /* 0x000fdc00000e0000 */
[----:B------:R-:W2:Y:S01]  /*0e50*/  LDCU UR5, c[0x0][UR5+0x2b0] ;  /* 0x00005600050577ac */ /* 0x000ea20008000800 */
[----:B------:R-:W-:-:S05]  /*0e60*/  CS2R.32 R48, SR_CgaSize ;  /* 0x0000000000307805 */ /* 0x000fca0000008a00 */
[----:B------:R-:W-:-:S05]  /*0e70*/  IMAD R48, R48, -0xa0, RZ ;  /* 0xffffff6030307824 */ /* 0x000fca00078e02ff */
[----:B------:R-:W-:-:S14]  /*0e80*/  R2UR UR4, R48 ;  /* 0x00000000300472ca */ /* 0x000fdc00000e0000 */
[----:B------:R-:W3:Y:S01]  /*0e90*/  LDCU UR4, c[0x0][UR4+0x2b4] ;  /* 0x00005680040477ac */ /* 0x000ee20008000800 */
[----:B------:R-:W4:Y:S01]  /*0ea0*/  S2UR UR20, SR_CTAID.Y ;  /* 0x00000000001479c3 */ /* 0x000f220000002600 */
[----:B------:R-:W-:-:S05]  /*0eb0*/  CS2R.32 R48, SR_CgaSize ;  /* 0x0000000000307805 */ /* 0x000fca0000008a00 */
[----:B------:R-:W-:-:S05]  /*0ec0*/  IMAD R48, R48, -0xa0, RZ ;  /* 0xffffff6030307824 */ /* 0x000fca00078e02ff */
[----:B------:R-:W-:-:S14]  /*0ed0*/  R2UR UR7, R48 ;  /* 0x00000000300772ca */ /* 0x000fdc00000e0000 */
[----:B------:R-:W3:Y:S01]  /*0ee0*/  LDCU UR7, c[0x0][UR7+0x2a0] ;  /* 0x00005400070777ac */ /* 0x000ee20008000800 */
[----:B------:R-:W-:-:S05]  /*0ef0*/  CS2R.32 R48, SR_CgaSize ;  /* 0x0000000000307805 */ /* 0x000fca0000008a00 */
[----:B------:R-:W-:-:S05]  /*0f00*/  IMAD R48, R48, -0xa0, RZ ;  /* 0xffffff6030307824 */ /* 0x000fca00078e02ff */
[----:B------:R-:W-:-:S14]  /*0f10*/  R2UR UR8, R48 ;  /* 0x00000000300872ca */ /* 0x000fdc00000e0000 */
[----:B------:R-:W3:Y:S01]  /*0f20*/  LDCU UR8, c[0x0][UR8+0x2a4] ;  /* 0x00005480080877ac */ /* 0x000ee20008000800 */
[----:B------:R-:W3:Y:S01]  /*0f30*/  S2UR UR9, SR_CgaCtaId ;  /* 0x00000000000979c3 */ /* 0x000ee20000008800 */
[----:B------:R-:W3:Y:S01]  /*0f40*/  LDCU UR21, c[0x0][0xb24] ;  /* 0x00016480ff1577ac */ /* 0x000ee20008000800 */
[----:B------:R-:W3:Y:S01]  /*0f50*/  LDCU UR42, c[0x0][0xb24] ;  /* 0x00016480ff2a77ac */ /* 0x000ee20008000800 */
[----:B-1----:R-:W-:Y:S01]  /*0f60*/  I2FP.F32.U32 R3, UR16 ;  /* 0x0000001000037c45 */ /* 0x002fe20008201000 */
[----:B------:R-:W1:Y:S04]  /*0f70*/  LDCU UR29, c[0x0][0xb30] ;  /* 0x00016600ff1d77ac */ /* 0x000e680008000800 */
[----:B--2---:R-:W-:Y:S01]  /*0f80*/  FMUL R3, R3, UR5 ;  /* 0x0000000503037c20 */ /* 0x004fe20008400000 */
[----:B------:R-:W-:Y:S01]  /*0f90*/  UMOV UR34, 0x5 ;  /* 0x0000000500227882 */ /* 0x000fe20000000000 */
[----:B----4-:R-:W-:-:S04]  /*0fa0*/  I2FP.F32.U32 R2, UR20 ;  /* 0x0000001400027c45 */ /* 0x010fc80008201000 */
[----:B------:R-:W2:Y:S01]  /*0fb0*/  F2I.U32.TRUNC.NTZ R3, R3 ;  /* 0x0000000300037305 */ /* 0x000ea2000020f000 */
[----:B---3--:R-:W-:Y:S01]  /*0fc0*/  FMUL R2, R2, UR4 ;  /* 0x0000000402027c20 */ /* 0x008fe20008400000 */
[----:B------:R-:W-:Y:S02]  /*0fd0*/  ULOP3.LUT UR5, UR9, 0x2, URZ, 0xc0, !UPT ;  /* 0x0000000209057892 */ /* 0x000fe4000f8ec0ff */
[----:B------:R-:W-:-:S04]  /*0fe0*/  ULOP3.LUT UR50, UR9, 0x1, URZ, 0xc0, !UPT ;  /* 0x0000000109327892 */ /* 0x000fc8000f8ec0ff */
[----:B------:R-:W3:Y:S01]  /*0ff0*/  F2I.U32.TRUNC.NTZ R2, R2 ;  /* 0x0000000200027305 */ /* 0x000ee2000020f000 */
[----:B------:R-:W-:Y:S02]  /*1000*/  UISETP.GT.U32.AND UP0, UPT, UR5, 0xffff, UPT ;  /* 0x0000ffff0500788c */ /* 0x000fe4000bf04070 */
[----:B------:R-:W-:Y:S02]  /*1010*/  UISETP.GT.U32.AND UP1, UPT, UR50, 0xffff, UPT ;  /* 0x0000ffff3200788c */ /* 0x000fe4000bf24070 */
[----:B------:R-:W-:Y:S01]  /*1020*/  USEL UR26, UR5, 0xffff, !UP0 ;  /* 0x0000ffff051a7887 */ /* 0x000fe2000c000000 */
[----:B--2---:R-:W-:Y:S01]  /*1030*/  R2UR UR4, R3 ;  /* 0x00000000030472ca */ /* 0x004fe200000e0000 */
[----:B------:R-:W-:Y:S02]  /*1040*/  USHF.R.U32.HI UR32, URZ, 0x1, UR9 ;  /* 0x00000001ff207899 */ /* 0x000fe40008011609 */
[----:B------:R-:W-:Y:S02]  /*1050*/  USHF.L.U32 UR31, UR9, 0x9, URZ ;  /* 0x00000009091f7899 */ /* 0x000fe400080006ff */
[----:B------:R-:W-:-:S02]  /*1060*/  USHF.L.U32 UR30, UR9, 0xb, URZ ;  /* 0x0000000b091e7899 */ /* 0x000fc400080006ff */
[----:B------:R-:W-:Y:S01]  /*1070*/  USEL UR27, UR50, 0xffff, !UP1 ;  /* 0x0000ffff321b7887 */ /* 0x000fe2000c800000 */
[----:B---3--:R-:W-:Y:S02]  /*1080*/  R2UR UR6, R2 ;  /* 0x00000000020672ca */ /* 0x008fe400000e0000 */
[----:B------:R-:W-:-:S03]  /*1090*/  PRMT R2, RZ, 0x7610, R2 ;  /* 0x00007610ff027816 */ /* 0x000fc60000000002 */
[----:B------:R-:W-:-:S04]  /*10a0*/  UIADD3 UR5, UPT, UPT, -UR4, URZ, URZ ;  /* 0x000000ff04057290 */ /* 0x000fc8000fffe1ff */
[----:B------:R-:W-:-:S04]  /*10b0*/  UIMAD UR5, UR7, UR5, UR16 ;  /* 0x00000005070572a4 */ /* 0x000fc8000f8e0210 */
[----:B------:R-:W-:Y:S02]  /*10c0*/  UIADD3 UR4, UPT, UPT, -UR6, URZ, URZ ;  /* 0x000000ff06047290 */ /* 0x000fe4000fffe1ff */
[----:B------:R-:W-:Y:S02]  /*10d0*/  IMAD.U32 R48, RZ, RZ, UR5 ;  /* 0x00000005ff307e24 */ /* 0x000fe4000f8e00ff */
[----:B------:R-:W-:-:S06]  /*10e0*/  UIMAD UR4, UR8, UR4, UR20 ;  /* 0x00000004080472a4 */ /* 0x000fcc000f8e0214 */
[----:B------:R-:W-:Y:S01]  /*10f0*/  IMAD.U32 R47, RZ, RZ, UR4 ;  /* 0x00000004ff2f7e24 */ /* 0x000fe2000f8e00ff */
[----:B-1----:R-:W-:Y:S06]  /*1100*/  BRA.U UP4, `(.L_x_17) ;  /* 0x0000000104447547 */ /* 0x002fec000b800000 */
[----:B------:R-:W-:Y:S02]  /*1110*/  R2UR UR4, R47 ;  /* 0x000000002f0472ca */ /* 0x000fe400000e0000 */
[----:B------:R-:W-:-:S11]  /*1120*/  R2UR UR6, R48 ;  /* 0x00000000300672ca */ /* 0x000fd600000e0000 */
[----:B------:R-:W-:Y:S02]  /*1130*/  UISETP.NE.AND UP0, UPT, UR4, URZ, UPT ;  /* 0x000000ff0400728c */ /* 0x000fe4000bf05270 */
[----:B------:R-:W-:Y:S02]  /*1140*/  UISETP.NE.AND UP1, UPT, UR4, 0x1, UPT ;  /* 0x000000010400788c */ /* 0x000fe4000bf25270 */
[----:B------:R-:W-:Y:S02]  /*1150*/  UISETP.NE.AND UP2, UPT, UR6, URZ, UP0 ;  /* 0x000000ff0600728c */ /* 0x000fe40008745270 */
[----:B------:R-:W-:Y:S02]  /*1160*/  USEL UR4, URZ, 0x2, UP0 ;  /* 0x00000002ff047887 */ /* 0x000fe40008000000 */
[----:B------:R-:W-:Y:S02]  /*1170*/  USEL UR8, URZ, 0x1, UP2 ;  /* 0x00000001ff087887 */ /* 0x000fe40009000000 */
[----:B------:R-:W-:-:S02]  /*1180*/  UISETP.NE.AND UP2, UPT, UR6, URZ, UPT ;  /* 0x000000ff0600728c */ /* 0x000fc4000bf45270 */
[----:B------:R-:W-:Y:S02]  /*1190*/  USEL UR5, URZ, 0x4, UP1 ;  /* 0x00000004ff057887 */ /* 0x000fe40008800000 */
[----:B------:R-:W-:Y:S02]  /*11a0*/  UISETP.NE.AND UP0, UPT, UR6, 0x1, UPT ;  /* 0x000000010600788c */ /* 0x000fe4000bf05270 */
[----:B------:R-:W-:Y:S02]  /*11b0*/  USEL UR6, URZ, 0x8, UP1 ;  /* 0x00000008ff067887 */ /* 0x000fe40008800000 */
[----:B------:R-:W-:Y:S02]  /*11c0*/  USEL UR7, UR5, 0x4, UP2 ;  /* 0x0000000405077887 */ /* 0x000fe40009000000 */
[----:B------:R-:W-:Y:S02]  /*11d0*/  USEL UR4, UR4, 0x2, UP0 ;  /* 0x0000000204047887 */ /* 0x000fe40008000000 */
[----:B------:R-:W-:-:S02]  /*11e0*/  USEL UR5, UR6, 0x8, UP0 ;  /* 0x0000000806057887 */ /* 0x000fc40008000000 */
[----:B------:R-:W-:-:S04]  /*11f0*/  UIADD3 UR4, UPT, UPT, UR4, UR7, UR8 ;  /* 0x0000000704047290 */ /* 0x000fc8000fffe008 */
[----:B------:R-:W-:-:S06]  /*1200*/  UIADD3 UR4, UPT, UPT, UR4, UR5, URZ ;  /* 0x0000000504047290 */ /* 0x000fcc000fffe0ff */
[----:B------:R-:W-:-:S07]  /*1210*/  IMAD.U32 R2, RZ, RZ, UR4 ;  /* 0x00000004ff027e24 */ /* 0x000fce000f8e00ff */
.L_x_17:
[----:B------:R-:W1:Y:S01]  /*1220*/  S2UR UR36, SR_CTAID.Z ;  /* 0x00000000002479c3 */ /* 0x000e620000002700 */
[----:B------:R-:W-:Y:S01]  /*1230*/  UISETP.GE.AND UP0, UPT, UR21, 0x1, UPT ;  /* 0x000000011500788c */ /* 0x000fe2000bf06270 */
[----:B------:R-:W-:-:S08]  /*1240*/  UMOV UR33, 0x3 ;  /* 0x0000000300217882 */ /* 0x000fd00000000000 */
[----:B------:R-:W-:Y:S05]  /*1250*/  BRA.U !UP0, `(.L_x_18) ;  /* 0x0000000108d47547 */ /* 0x000fea000b800000 */
[----:B------:R-:W2:Y:S01]  /*1260*/  LDCU.128 UR12, c[0x0][0xb10] ;  /* 0x00016200ff0c77ac */ /* 0x000ea20008000c00 */
[----:B------:R-:W3:Y:S01]  /*1270*/  LDCU UR6, c[0x0][0x370] ;  /* 0x00006e00ff0677ac */ /* 0x000ee20008000800 */
[----:B------:R-:W4:Y:S01]  /*1280*/  LDCU UR5, c[0x0][0x374] ;  /* 0x00006e80ff0577ac */ /* 0x000f220008000800 */
[----:B------:R-:W1:Y:S01]  /*1290*/  LDCU UR28, c[0x0][0xb0c] ;  /* 0x00016180ff1c77ac */ /* 0x000e620008000800 */
[----:B------:R-:W1:Y:S01]  /*12a0*/  LDCU UR4, c[0x0][0xb20] ;  /* 0x00016400ff0477ac */ /* 0x000e620008000800 */
[----:B------:R-:W1:Y:S01]  /*12b0*/  LDCU.64 UR8, c[0x0][0xb28] ;  /* 0x00016500ff0877ac */ /* 0x000e620008000a00 */
[----:B--2---:R-:W-:Y:S02]  /*12c0*/  UISETP.NE.AND UP0, UPT, UR14, 0x1, UPT ;  /* 0x000000010e00788c */ /* 0x004fe4000bf05270 */
[----:B----4-:R-:W-:Y:S02]  /*12d0*/  UIMAD.WIDE.U32 UR10, UR5, UR15, URZ ;  /* 0x0000000f050a72a5 */ /* 0x010fe4000f8e00ff */
[----:B---3--:R-:W-:-:S02]  /*12e0*/  UIMAD.WIDE.U32 UR22, UR6, UR12, URZ ;  /* 0x0000000c061672a5 */ /* 0x008fc4000f8e00ff */
[----:B-1----:R-:W-:Y:S02]  /*12f0*/  UISETP.NE.AND UP1, UPT, UR28, 0x1, UPT ;  /* 0x000000011c00788c */ /* 0x002fe4000bf25270 */
[----:B------:R-:W-:Y:S01]  /*1300*/  UISETP.NE.AND UP2, UPT, UR21, 0x1, UPT ;  /* 0x000000011500788c */ /* 0x000fe2000bf45270 */
[----:B------:R-:W-:Y:S02]  /*1310*/  UMOV UR10, UR11 ;  /* 0x0000000b000a7c82 */ /* 0x000fe40008000000 */
[----:B------:R-:W-:Y:S01]  /*1320*/  UMOV UR22, UR23 ;  /* 0x0000001700167c82 */ /* 0x000fe20008000000 */
[----:B------:R-:W-:Y:S02]  /*1330*/  @UP0 USHF.R.U32.HI UR5, URZ, UR4, UR10 ;  /* 0x00000004ff050299 */ /* 0x000fe4000801160a */
[----:B------:R-:W-:Y:S02]  /*1340*/  UIMAD.WIDE.U32 UR24, UR20, UR15, URZ ;  /* 0x0000000f141872a5 */ /* 0x000fe4000f8e00ff */
[----:B------:R-:W-:-:S02]  /*1350*/  UIMAD.WIDE.U32 UR10, UR5, UR8, URZ ;  /* 0x00000008050a72a5 */ /* 0x000fc4000f8e00ff */
[----:B------:R-:W-:Y:S02]  /*1360*/  @UP1 USHF.R.U32.HI UR6, URZ, UR13, UR22 ;  /* 0x0000000dff061299 */ /* 0x000fe40008011616 */
[----:B------:R-:W-:Y:S02]  /*1370*/  UIMAD.WIDE.U32 UR18, UR16, UR12, URZ ;  /* 0x0000000c101272a5 */ /* 0x000fe4000f8e00ff */
[----:B------:R-:W-:Y:S01]  /*1380*/  UIMAD.WIDE.U32 UR22, UR6, UR8, URZ ;  /* 0x00000008061672a5 */ /* 0x000fe2000f8e00ff */
[----:B------:R-:W-:Y:S01]  /*1390*/  UMOV UR24, UR25 ;  /* 0x0000001900187c82 */ /* 0x000fe20008000000 */
[----:B------:R-:W-:Y:S01]  /*13a0*/  UMOV UR10, UR11 ;  /* 0x0000000b000a7c82 */ /* 0x000fe20008000000 */
[----:B------:R-:W-:Y:S02]  /*13b0*/  USHF.R.U32.HI UR24, URZ, UR4, UR24 ;  /* 0x00000004ff187299 */ /* 0x000fe40008011618 */
[----:B------:R-:W-:Y:S02]  /*13c0*/  @UP2 USHF.R.U32.HI UR5, URZ, UR9, UR10 ;  /* 0x00000009ff052299 */ /* 0x000fe4000801160a */
[----:B------:R-:W-:Y:S01]  /*13d0*/  UMOV UR7, UR23 ;  /* 0x0000001700077c82 */ /* 0x000fe20008000000 */
[----:B------:R-:W-:Y:S01]  /*13e0*/  UMOV UR18, UR19 ;  /* 0x0000001300127c82 */ /* 0x000fe20008000000 */
[----:B------:R-:W-:-:S02]  /*13f0*/  @UP2 USHF.R.U32.HI UR6, URZ, UR9, UR7 ;  /* 0x00000009ff062299 */ /* 0x000fc40008011607 */
[----:B------:R-:W-:Y:S02]  /*1400*/  USHF.R.U32.HI UR18, URZ, UR13, UR18 ;  /* 0x0000000dff127299 */ /* 0x000fe40008011612 */
[----:B------:R-:W-:Y:S02]  /*1410*/  USEL UR4, UR20, UR24, !UP0 ;  /* 0x0000001814047287 */ /* 0x000fe4000c000000 */
[----:B------:R-:W-:Y:S02]  /*1420*/  UIMAD UR7, UR5, UR21, URZ ;  /* 0x00000015050772a4 */ /* 0x000fe4000f8e02ff */
[----:B------:R-:W-:Y:S02]  /*1430*/  USEL UR5, UR16, UR18, !UP1 ;  /* 0x0000001210057287 */ /* 0x000fe4000c800000 */
[----:B------:R-:W-:Y:S02]  /*1440*/  UIMAD UR12, UR6, UR21, URZ ;  /* 0x00000015060c72a4 */ /* 0x000fe4000f8e02ff */
[----:B------:R-:W-:-:S02]  /*1450*/  UISETP.GE.AND UP0, UPT, UR4, UR7, UPT ;  /* 0x000000070400728c */ /* 0x000fc4000bf06270 */
[----:B------:R-:W-:Y:S02]  /*1460*/  UIMAD.WIDE.U32 UR10, UR4, UR8, URZ ;  /* 0x00000008040a72a5 */ /* 0x000fe4000f8e00ff */
[----:B------:R-:W-:Y:S02]  /*1470*/  UISETP.GE.OR UP0, UPT, UR5, UR12, UP0 ;  /* 0x0000000c0500728c */ /* 0x000fe40008706670 */
[----:B------:R-:W-:Y:S02]  /*1480*/  UIMAD.WIDE.U32 UR12, UR5, UR8, URZ ;  /* 0x00000008050c72a5 */ /* 0x000fe4000f8e00ff */
[----:B------:R-:W-:Y:S01]  /*1490*/  UIADD3 UR10, UPT, UPT, -UR4, URZ, URZ ;  /* 0x000000ff040a7290 */ /* 0x000fe2000fffe1ff */
[----:B------:R-:W-:Y:S01]  /*14a0*/  UMOV UR8, UR11 ;  /* 0x0000000b00087c82 */ /* 0x000fe20008000000 */
[----:B------:R-:W-:Y:S02]  /*14b0*/  UIADD3 UR11, UPT, UPT, -UR5, URZ, URZ ;  /* 0x000000ff050b7290 */ /* 0x000fe4000fffe1ff */
[----:B------:R-:W-:-:S03]  /*14c0*/  USHF.R.U32.HI UR8, URZ, UR9, UR8 ;  /* 0x00000009ff087299 */ /* 0x000fc60008011608 */
[----:B------:R-:W-:Y:S01]  /*14d0*/  @!UP0 UMOV UR7, UR13 ;  /* 0x0000000d00078c82 */ /* 0x000fe20008000000 */
[----:B------:R-:W-:Y:S02]  /*14e0*/  UIMAD UR20, UR14, UR10, UR20 ;  /* 0x0000000a0e1472a4 */ /* 0x000fe4000f8e0214 */
[----:B------:R-:W-:Y:S02]  /*14f0*/  USEL UR8, UR4, UR8, !UP2 ;  /* 0x0000000804087287 */ /* 0x000fe4000d000000 */
[----:B------:R-:W-:Y:S02]  /*1500*/  @!UP0 USHF.R.U32.HI UR7, URZ, UR9, UR7 ;  /* 0x00000009ff078299 */ /* 0x000fe40008011607 */
[----:B------:R-:W-:Y:S02]  /*1510*/  UIADD3 UR9, UPT, UPT, -UR8, URZ, URZ ;  /* 0x000000ff08097290 */ /* 0x000fe4000fffe1ff */
[----:B------:R-:W-:Y:S02]  /*1520*/  @!UP0 USEL UR7, UR5, UR7, !UP2 ;  /* 0x0000000705078287 */ /* 0x000fe4000d000000 */
[----:B------:R-:W-:-:S02]  /*1530*/  UIMAD UR9, UR21, UR9, UR4 ;  /* 0x00000009150972a4 */ /* 0x000fc4000f8e0204 */
[----:B------:R-:W-:Y:S02]  /*1540*/  @!UP0 UIADD3 UR8, UPT, UPT, UR8, -UR7, URZ ;  /* 0x8000000708088290 */ /* 0x000fe4000fffe0ff */
[----:B------:R-:W-:Y:S02]  /*1550*/  @!UP0 UIMAD UR6, UR9, UR6, UR7 ;  /* 0x00000006090682a4 */ /* 0x000fe4000f8e0207 */
[----:B------:R-:W-:Y:S02]  /*1560*/  @!UP0 UIMAD UR4, UR8, UR21, UR5 ;  /* 0x00000015080482a4 */ /* 0x000fe4000f8e0205 */
[----:B------:R-:W-:Y:S02]  /*1570*/  UIMAD UR16, UR28, UR11, UR16 ;  /* 0x0000000b1c1072a4 */ /* 0x000fe4000f8e0210 */
[----:B------:R-:W-:Y:S01]  /*1580*/  UIMAD UR20, UR4, UR14, UR20 ;  /* 0x0000000e041472a4 */ /* 0x000fe2000f8e0214 */
[----:B------:R-:W-:Y:S02]  /*1590*/  @!UP0 UMOV UR5, UR6 ;  /* 0x0000000600058c82 */ /* 0x000fe40008000000 */
[----:B------:R-:W-:-:S12]  /*15a0*/  UIMAD UR16, UR5, UR28, UR16 ;  /* 0x0000001c051072a4 */ /* 0x000fd8000f8e0210 */
.L_x_18:
[----:B------:R-:W-:Y:S02]  /*15b0*/  UISETP.NE.AND UP1, UPT, UR29, 0x1, UPT ;  /* 0x000000011d00788c */ /* 0x000fe4000bf25270 */
[----:B------:R-:W-:Y:S02]  /*15c0*/  ULOP3.LUT UR27, UR27, 0xffff, URZ, 0xc0, !UPT ;  /* 0x0000ffff1b1b7892 */ /* 0x000fe4000f8ec0ff */
[----:B------:R-:W-:Y:S02]  /*15d0*/  ULOP3.LUT UR26, UR26, 0xffff, URZ, 0xc0, !UPT ;  /* 0x0000ffff1a1a7892 */ /* 0x000fe4000f8ec0ff */
[----:B------:R-:W-:Y:S02]  /*15e0*/  UISETP.NE.AND UP0, UPT, UR17, 0x2, UPT ;  /* 0x000000021100788c */ /* 0x000fe4000bf05270 */
[----:B------:R-:W-:Y:S02]  /*15f0*/  ULOP3.LUT UR31, UR31, 0x400, URZ, 0xc0, !UPT ;  /* 0x000004001f1f7892 */ /* 0x000fe4000f8ec0ff */
[----:B------:R-:W-:-:S02]  /*1600*/  ULOP3.LUT UR30, UR30, 0x800, URZ, 0xc0, !UPT ;  /* 0x000008001e1e7892 */ /* 0x000fc4000f8ec0ff */
[----:B------:R-:W-:Y:S02]  /*1610*/  USHF.L.U32 UR27, UR34, UR27, URZ ;  /* 0x0000001b221b7299 */ /* 0x000fe400080006ff */
[----:B------:R-:W-:Y:S01]  /*1620*/  USHF.L.U32 UR26, UR33, UR26, URZ ;  /* 0x0000001a211a7299 */ /* 0x000fe200080006ff */
[----:B------:R-:W-:Y:S11]  /*1630*/  BRA.U UP1, `(.L_x_19) ;  /* 0x0000000101447547 */ /* 0x000ff6000b800000 */
[----:B------:R-:W2:Y:S01]  /*1640*/  LDCU.128 UR8, c[0x0][0xb10] ;  /* 0x00016200ff0877ac */ /* 0x000ea20008000c00 */
[----:B------:R-:W3:Y:S01]  /*1650*/  LDCU UR12, c[0x0][0xb0c] ;  /* 0x00016180ff0c77ac */ /* 0x000ee20008000800 */
[----:B------:R-:W4:Y:S01]  /*1660*/  LDCU UR13, c[0x0][0xb20] ;  /* 0x00016400ff0d77ac */ /* 0x000f220008000800 */
[----:B--2---:R-:W-:Y:S02]  /*1670*/  UIMAD.WIDE.U32 UR6, UR16, UR8, URZ ;  /* 0x00000008100672a5 */ /* 0x004fe4000f8e00ff */
[----:B------:R-:W-:Y:S02]  /*1680*/  UIMAD.WIDE.U32 UR4, UR20, UR11, URZ ;  /* 0x0000000b140472a5 */ /* 0x000fe4000f8e00ff */
[----:B---3--:R-:W-:Y:S02]  /*1690*/  UISETP.NE.AND UP2, UPT, UR12, 0x1, UPT ;  /* 0x000000010c00788c */ /* 0x008fe4000bf45270 */
[----:B------:R-:W-:Y:S01]  /*16a0*/  UISETP.NE.AND UP1, UPT, UR10, 0x1, UPT ;  /* 0x000000010a00788c */ /* 0x000fe2000bf25270 */
[----:B------:R-:W-:-:S02]  /*16b0*/  UMOV UR6, UR7 ;  /* 0x0000000700067c82 */ /* 0x000fc40008000000 */
[----:B------:R-:W-:Y:S01]  /*16c0*/  UMOV UR4, UR5 ;  /* 0x0000000500047c82 */ /* 0x000fe20008000000 */
[----:B------:R-:W-:Y:S02]  /*16d0*/  USHF.R.U32.HI UR6, URZ, UR9, UR6 ;  /* 0x00000009ff067299 */ /* 0x000fe40008011606 */
[----:B----4-:R-:W-:Y:S02]  /*16e0*/  USHF.R.U32.HI UR4, URZ, UR13, UR4 ;  /* 0x0000000dff047299 */ /* 0x010fe40008011604 */
[----:B------:R-:W-:Y:S02]  /*16f0*/  USEL UR5, UR16, UR6, !UP2 ;  /* 0x0000000610057287 */ /* 0x000fe4000d000000 */
[----:B------:R-:W-:-:S04]  /*1700*/  USEL UR4, UR20, UR4, !UP1 ;  /* 0x0000000414047287 */ /* 0x000fc8000c800000 */
[----:B------:R-:W-:Y:S02]  /*1710*/  UIADD3 UR6, UPT, UPT, UR5, -UR4, URZ ;  /* 0x8000000405067290 */ /* 0x000fe4000fffe0ff */
[----:B------:R-:W-:Y:S02]  /*1720*/  UIADD3 UR4, UPT, UPT, -UR5, UR4, URZ ;  /* 0x0000000405047290 */ /* 0x000fe4000fffe1ff */
[----:B------:R-:W-:Y:S02]  /*1730*/  UIMAD UR20, UR6, UR10, UR20 ;  /* 0x0000000a061472a4 */ /* 0x000fe4000f8e0214 */
[----:B------:R-:W-:-:S12]  /*1740*/  UIMAD UR16, UR4, UR12, UR16 ;  /* 0x0000000c041072a4 */ /* 0x000fd8000f8e0210 */
.L_x_19:
[----:B------:R-:W-:Y:S05]  /*1750*/  BRA.U !UP5, `(.L_x_20) ;  /* 0x000000010d0c7547 */ /* 0x000fea000b800000 */
[----:B------:R-:W-:Y:S01]  /*1760*/  UCGABAR_WAIT ;  /* 0x0000000000007dc7 */ /* 0x000fe20008000000 */
[----:B------:R-:W-:Y:S01]  /*1770*/  CCTL.IVALL ;  /* 0x00000000ff00798f */ /* 0x000fe20002000000 */
[----:B------:R-:W-:Y:S05]  /*1780*/  BRA `(.L_x_21) ;  /* 0x0000000000047947 */ /* 0x000fea0003800000 */
.L_x_20:
[----:B------:R-:W-:Y:S06]  /*1790*/  BAR.SYNC.DEFER_BLOCKING 0x0 ;  /* 0x0000000000007b1d */ /* 0x000fec0000010000 */
.L_x_21:
[----:B------:R-:W-:Y:S05]  /*17a0*/  BRA.U UP0, `(.L_x_22) ;  /* 0x0000001100dc7547 */ /* 0x000fea000b800000 */
[----:B------:R-:W2:Y:S01]  /*17b0*/  LDCU UR7, c[0x0][0x38c] ;  /* 0x00007180ff0777ac */ /* 0x000ea20008000800 */
[----:B------:R-:W3:Y:S01]  /*17c0*/  S2UR UR8, SR_CgaCtaId ;  /* 0x00000000000879c3 */ /* 0x000ee20000008800 */
[----:B------:R-:W-:Y:S01]  /*17d0*/  PLOP3.LUT P1, PT, PT, PT, UP3, 0x80, 0x8 ;  /* 0x000000000008781c */ /* 0x000fe20003f2f038 */
[----:B------:R-:W-:Y:S01]  /*17e0*/  IMAD.MOV.U32 R12, RZ, RZ, 0x1 ;  /* 0x00000001ff0c7424 */ /* 0x000fe200078e00ff */
[----:B------:R-:W-:Y:S01]  /*17f0*/  UISETP.NE.AND UP0, UPT, UR17, URZ, UPT ;  /* 0x000000ff1100728c */ /* 0x000fe2000bf05270 */
[----:B------:R-:W-:Y:S01]  /*1800*/  ISETP.EQ.OR P2, PT, R0, RZ, P3 ;  /* 0x000000ff0000720c */ /* 0x000fe20001f42670 */
[----:B------:R-:W-:Y:S01]  /*1810*/  UMOV UR21, 0x400 ;  /* 0x0000040000157882 */ /* 0x000fe20000000000 */
[----:B------:R-:W-:Y:S01]  /*1820*/  USHF.L.U32 UR5, UR32, 0x5, URZ ;  /* 0x0000000520057899 */ /* 0x000fe200080006ff */
[----:B------:R-:W-:Y:S01]  /*1830*/  PLOP3.LUT P1, PT, P1, PT, PT, 0x8, 0x80 ;  /* 0x000000000080781c */ /* 0x000fe20000f2e170 */
[----:B------:R-:W-:Y:S01]  /*1840*/  USEL UR25, UR48, 0x2, UP0 ;  /* 0x0000000230197887 */ /* 0x000fe20008000000 */
[----:B------:R-:W-:Y:S01]  /*1850*/  CS2R R10, SRZ ;  /* 0x00000000000a7805 */ /* 0x000fe2000001ff00 */
[----:B------:R-:W-:Y:S01]  /*1860*/  IMAD.MOV.U32 R9, RZ, RZ, RZ ;  /* 0x000000ffff097224 */ /* 0x000fe200078e00ff */
[----:B------:R-:W4:Y:S01]  /*1870*/  LDCU UR43, c[0x0][0x370] ;  /* 0x00006e00ff2b77ac */ /* 0x000f220008000800 */
[----:B------:R-:W-:Y:S01]  /*1880*/  IMAD.MOV.U32 R8, RZ, RZ, 0x1 ;  /* 0x00000001ff087424 */ /* 0x000fe200078e00ff */
[----:B------:R-:W1:Y:S01]  /*1890*/  LDCU.64 UR28, c[0x0][0x348] ;  /* 0x00006900ff1c77ac */ /* 0x000e620008000a00 */
[----:B--2---:R-:W-:-:S02]  /*18a0*/  UIADD3 UR6, UPT, UPT, UR7, 0x1f, URZ ;  /* 0x0000001f07067890 */ /* 0x004fc4000fffe0ff */
[----:B------:R-:W-:Y:S02]  /*18b0*/  UIADD3 UR49, UPT, UPT, UR7, 0x3e, URZ ;  /* 0x0000003e07317890 */ /* 0x000fe4000fffe0ff */
[----:B------:R-:W-:Y:S02]  /*18c0*/  USHF.R.S32.HI UR4, URZ, 0x1f, UR6 ;  /* 0x0000001fff047899 */ /* 0x000fe40008011406 */
[----:B---3--:R-:W-:Y:S02]  /*18d0*/  ULEA UR21, UR8, UR21, 0x18 ;  /* 0x0000001508157291 */ /* 0x008fe4000f8ec0ff */
[----:B------:R-:W-:Y:S02]  /*18e0*/  ULEA.HI UR4, UR4, UR6, URZ, 0x5 ;  /* 0x0000000604047291 */ /* 0x000fe4000f8f28ff */
[----:B------:R-:W-:Y:S02]  /*18f0*/  UIADD3 UR6, UPT, UPT, UR7, -0x1, URZ ;  /* 0xffffffff07067890 */ /* 0x000fe4000fffe0ff */
[----:B------:R-:W-:-:S02]  /*1900*/  USHF.R.S32.HI UR45, URZ, 0x5, UR4 ;  /* 0x00000005ff2d7899 */ /* 0x000fc40008011404 */
[----:B------:R-:W-:Y:S02]  /*1910*/  UISETP.GE.U32.AND UP1, UPT, UR6, -0x3f, UPT ;  /* 0xffffffc10600788c */ /* 0x000fe4000bf26070 */
[----:B------:R-:W-:Y:S02]  /*1920*/  UISETP.LT.U32.AND UP0, UPT, UR45, 0x4, UPT ;  /* 0x000000042d00788c */ /* 0x000fe4000bf01070 */
[----:B------:R-:W-:Y:S02]  /*1930*/  ULEA UR38, UR31, UR21, 0x1 ;  /* 0x000000151f267291 */ /* 0x000fe4000f8e08ff */
[----:B------:R-:W-:Y:S02]  /*1940*/  USEL UR44, UR45, 0x4, UP0 ;  /* 0x000000042d2c7887 */ /* 0x000fe40008000000 */
[----:B------:R-:W-:Y:S02]  /*1950*/  ULEA UR37, UR30, UR21, 0x1 ;  /* 0x000000151e257291 */ /* 0x000fe4000f8e08ff */
[----:B------:R-:W-:-:S02]  /*1960*/  UIADD3 UR24, UPT, UPT, UR44, -0x1, URZ ;  /* 0xffffffff2c187890 */ /* 0x000fc4000fffe0ff */
[----:B------:R-:W-:Y:S01]  /*1970*/  @UP1 UIADD3 UR24, UPT, UPT, UR44, URZ, URZ ;  /* 0x000000ff2c181290 */ /* 0x000fe2000fffe0ff */
[----:B------:R-:W2:Y:S01]  /*1980*/  LDCU UR41, c[0x0][0x374] ;  /* 0x00006e80ff2977ac */ /* 0x000ea20008000800 */
[----:B------:R-:W-:Y:S02]  /*1990*/  ULOP3.LUT UR47, UR5, 0x20, URZ, 0xe2, !UPT ;  /* 0x00000020052f7892 */ /* 0x000fe4000f8ee2ff */
[----:B------:R-:W-:Y:S02]  /*19a0*/  UIADD3 UR38, UPT, UPT, UR38, 0x4400, URZ ;  /* 0x0000440026267890 */ /* 0x000fe4000fffe0ff */
[----:B------:R-:W-:Y:S02]  /*19b0*/  UIADD3 UR37, UPT, UPT, UR37, 0x8400, URZ ;  /* 0x0000840025257890 */ /* 0x000fe4000fffe0ff */
[----:B------:R-:W-:Y:S02]  /*19c0*/  UIADD3 UR46, UPT, UPT, UR45, -UR44, URZ ;  /* 0x8000002c2d2e7290 */ /* 0x000fe4000fffe0ff */
[----:B------:R-:W-:Y:S01]  /*19d0*/  UIADD3 UR24, UPT, UPT, UR24, 0x1, URZ ;  /* 0x0000000118187890 */ /* 0x000fe2000fffe0ff */
[----:B-1--4-:R-:W-:-:S11]  /*19e0*/  UMOV UR7, URZ ;  /* 0x000000ff00077c82 */ /* 0x012fd60008000000 */
.L_x_42:
[----:B------:R-:W1:Y:S02]  /*19f0*/  S2UR UR4, SR_CgaCtaId ;  /* 0x00000000000479c3 */ /* 0x000e640000008800 */
[----:B-1----:R-:W-:-:S09]  /*1a00*/  UISETP.NE.AND UP0, UPT, UR4, URZ, UPT ;  /* 0x000000ff0400728c */ /* 0x002fd2000bf05270 */
[----:B------:R-:W-:Y:S05]  /*1a10*/  BRA.U UP0, `(.L_x_23) ;  /* 0x0000000100287547 */ /* 0x000fea000b800000 */
[----:B------:R-:W-:Y:S02]  /*1a20*/  LEA R0, R9, UR21, 0x3 ;  /* 0x0000001509007c11 */ /* 0x000fe4000f8e18ff */
[----:B------:R-:W-:-:S04]  /*1a30*/  SHF.L.U32 R2, R8, 0x1f, RZ ;  /* 0x0000001f08027819 */ /* 0x000fc800000006ff */
[----:B------:R-:W1:Y:S02]  /*1a40*/  SYNCS.PHASECHK.TRANS64.TRYWAIT P0, [R0+URZ+0x100], R2 ;  /* 0x00010002000075a7 */ /* 0x000e6400080011ff */
[----:B-1----:R-:W-:Y:S05]  /*1a50*/  @!P0 BRA `(.L_x_24) ;  /* 0x0000006c00048947 */ /* 0x002fea0003800000 */
.L_x_138:
[----:B------:R-:W-:Y:S01]  /*1a60*/  VIADD R9, R9, 0x1 ;  /* 0x0000000109097836 */ /* 0x000fe20000000000 */
[----:B------:R1:W-:Y:S04]  /*1a70*/  SYNCS.ARRIVE.TRANS64.A1T0 RZ, [R0+URZ+0xf0], RZ ;  /* 0x0000f0ff00ff79a7 */ /* 0x0003e800081000ff */
[----:B------:R-:W-:-:S04]  /*1a80*/  ISETP.NE.AND P0, PT, R9, 0x2, PT ;  /* 0x000000020900780c */ /* 0x000fc80003f05270 */
[----:B------:R-:W-:Y:S02]  /*1a90*/  SEL R9, R9, RZ, P0 ;  /* 0x000000ff09097207 */ /* 0x000fe40000000000 */
[----:B-1----:R-:W-:-:S04]  /*1aa0*/  SEL R0, RZ, 0x1, P0 ;  /* 0x00000001ff007807 */ /* 0x002fc80000000000 */
[----:B------:R-:W-:-:S07]  /*1ab0*/  LOP3.LUT R8, R8, R0, RZ, 0x3c, !PT ;  /* 0x0000000008087212 */ /* 0x000fce00078e3cff */
.L_x_23:
[----:B------:R-:W-:Y:S01]  /*1ac0*/  ULEA UR4, UR7, UR21, 0x3 ;  /* 0x0000001507047291 */ /* 0x000fe2000f8e18ff */
[----:B------:R-:W-:Y:S01]  /*1ad0*/  SHF.L.U32 R0, R12, 0x1f, RZ ;  /* 0x0000001f0c007819 */ /* 0x000fe200000006ff */
[----:B------:R-:W-:Y:S02]  /*1ae0*/  UISETP.GE.U32.AND UP0, UPT, UR49, 0x3f, UPT ;  /* 0x0000003f3100788c */ /* 0x000fe4000bf06070 */
[----:B------:R-:W-:Y:S02]  /*1af0*/  ULEA UR11, UR20, UR50, 0x1 ;  /* 0x00000032140b7291 */ /* 0x000fe4000f8e08ff */
[----:B------:R-:W-:Y:S02]  /*1b00*/  ULEA UR35, UR16, UR47, 0x6 ;  /* 0x0000002f10237291 */ /* 0x000fe4000f8e30ff */
[----:B------:R-:W-:Y:S01]  /*1b10*/  USHF.L.U32 UR11, UR11, 0x6, URZ ;  /* 0x000000060b0b7899 */ /* 0x000fe200080006ff */
[----:B------:R1:W3:Y:S01]  /*1b20*/  SYNCS.PHASECHK.TRANS64.TRYWAIT P0, [UR4+0x20], R0 ;  /* 0x00002000ff0075a7 */ /* 0x0002e20008001104 */
[----:B------:R-:W-:Y:S01]  /*1b30*/  UMOV UR6, URZ ;  /* 0x000000ff00067c82 */ /* 0x000fe20008000000 */
[----:B------:R-:W-:Y:S09]  /*1b40*/  BRA.U !UP0, `(.L_x_25) ;  /* 0x0000000108c87547 */ /* 0x000ff2000b800000 */
[----:B------:R-:W-:Y:S01]  /*1b50*/  UMOV UR13, URZ ;  /* 0x000000ff000d7c82 */ /* 0x000fe20008000000 */
[----:B------:R-:W-:-:S05]  /*1b60*/  UMOV UR4, UR7 ;  /* 0x0000000700047c82 */ /* 0x000fca0008000000 */
.L_x_31:
[----:B------:R-:W-:Y:S01]  /*1b70*/  ULEA UR33, UR4, UR21, 0x3 ;  /* 0x0000001504217291 */ /* 0x000fe2000f8e18ff */
[----:B---3--:R-:W-:Y:S01]  /*1b80*/  @!P3 MOV R2, 0x3000 ;  /* 0x000030000002b802 */ /* 0x008fe20000000f00 */
[----:B-1-3--:R-:W-:Y:S10]  /*1b90*/  @P0 BRA `(.L_x_26) ;  /* 0x00000000000c0947 */ /* 0x00aff40003800000 */
[----:B------:R-:W-:-:S04]  /*1ba0*/  SHF.L.U32 R3, R12, 0x1f, RZ ;  /* 0x0000001f0c037819 */ /* 0x000fc800000006ff */
[----:B------:R-:W3:Y:S02]  /*1bb0*/  SYNCS.PHASECHK.TRANS64.TRYWAIT P0, [UR33+0x20], R3 ;  /* 0x00002003ff0075a7 */ /* 0x000ee40008001121 */
[----:B---3--:R-:W-:Y:S05]  /*1bc0*/  @!P0 BRA `(.L_x_27) ;  /* 0x0000006800bc8947 */ /* 0x008fea0003800000 */
.L_x_26:
[----:B------:R3:W-:Y:S01]  /*1bd0*/  @!P3 SYNCS.ARRIVE.TRANS64 RZ, [UR33], R2 ;  /* 0x00000002ffffb9a7 */ /* 0x0007e20008000021 */
[----:B------:R-:W-:-:S04]  /*1be0*/  ULOP3.LUT UR5, UR25, 0x2, URZ, 0xfc, !UPT ;  /* 0x0000000219057892 */ /* 0x000fc8000f8efcff */
[----:B------:R-:W-:-:S09]  /*1bf0*/  UISETP.NE.AND UP0, UPT, UR5, 0x2, UPT ;  /* 0x000000020500788c */ /* 0x000fd2000bf05270 */
[----:B------:R-:W-:Y:S05]  /*1c00*/  BRA.U UP0, `(.L_x_28) ;  /* 0x0000000100047547 */ /* 0x000fea000b800000 */
[----:B--2---:R-:W-:Y:S05]  /*1c10*/  BPT.TRAP 0x1 ;  /* 0x000000040000795c */ /* 0x004fea0000300000 */
.L_x_28:
[----:B------:R-:W-:Y:S04]  /*1c20*/  BSSY.RECONVERGENT B0, `(.L_x_29) ;  /* 0x0000003000007945 */ /* 0x000fe80003800200 */
[----:B------:R-:W-:Y:S05]  /*1c30*/  @P2 BRA `(.L_x_30) ;  /* 0x0000000000042947 */ /* 0x000fea0003800000 */
[----:B--2---:R-:W-:Y:S05]  /*1c40*/  BPT.TRAP 0x1 ;  /* 0x000000040000795c */ /* 0x004fea0000300000 */
.L_x_30:
[----:B--2---:R-:W-:Y:S05]  /*1c50*/  BSYNC.RECONVERGENT B0 ;  /* 0x0000000000007941 */ /* 0x004fea0003800200 */
.L_x_29:
[----:B------:R-:W-:Y:S02]  /*1c60*/  UIADD3 UR5, UPT, UPT, UR4, 0x1, URZ ;  /* 0x0000000104057890 */ /* 0x000fe4000fffe0ff */
[----:B------:R-:W-:Y:S02]  /*1c70*/  USHF.L.U32 UR34, UR13, 0x5, URZ ;  /* 0x000000050d227899 */ /* 0x000fe400080006ff */
[----:B------:R-:W-:Y:S02]  /*1c80*/  UISETP.NE.AND UP0, UPT, UR5, 0x4, UPT ;  /* 0x000000040500788c */ /* 0x000fe4000bf05270 */
[----:B------:R-:W-:Y:S02]  /*1c90*/  UIADD3 UR13, UPT, UPT, UR13, 0x1, URZ ;  /* 0x000000010d0d7890 */ /* 0x000fe4000fffe0ff */
[----:B------:R-:W-:Y:S02]  /*1ca0*/  USEL UR6, URZ, 0x1, UP0 ;  /* 0x00000001ff067887 */ /* 0x000fe40008000000 */
[----:B------:R-:W-:-:S02]  /*1cb0*/  USEL UR7, UR5, URZ, UP0 ;  /* 0x000000ff05077287 */ /* 0x000fc40008000000 */
[----:B------:R-:W-:Y:S02]  /*1cc0*/  UIADD3 UR14, UP1, UPT, UR28, 0x80, URZ ;  /* 0x000000801c0e7890 */ /* 0x000fe4000ff3e0ff */
[----:B------:R-:W-:Y:S01]  /*1cd0*/  ULEA UR5, UR7, UR21, 0x3 ;  /* 0x0000001507057291 */ /* 0x000fe2000f8e18ff */
[----:B------:R-:W-:Y:S01]  /*1ce0*/  LOP3.LUT R12, R12, UR6, RZ, 0x3c, !PT ;  /* 0x000000060c0c7c12 */ /* 0x000fe2000f8e3cff */
[----:B------:R-:W-:Y:S02]  /*1cf0*/  ULEA UR6, UR4, UR31, 0xb ;  /* 0x0000001f04067291 */ /* 0x000fe4000f8e58ff */
[----:B------:R-:W-:Y:S01]  /*1d00*/  UIADD3.X UR15, UPT, UPT, URZ, UR29, URZ, UP1, !UPT ;  /* 0x0000001dff0f7290 */ /* 0x000fe20008ffe4ff */
[----:B-1----:R-:W-:Y:S01]  /*1d10*/  SHF.L.U32 R0, R12, 0x1f, RZ ;  /* 0x0000001f0c007819 */ /* 0x002fe200000006ff */
[----:B------:R-:W-:Y:S02]  /*1d20*/  ULEA UR6, UR6, UR21, 0x1 ;  /* 0x0000001506067291 */ /* 0x000fe4000f8e08ff */
[----:B------:R-:W-:Y:S01]  /*1d30*/  UPRMT UR16, URZ, 0x5410, UR27 ;  /* 0x00005410ff107896 */ /* 0x000fe2000800001b */
[----:B------:R4:W1:Y:S01]  /*1d40*/  SYNCS.PHASECHK.TRANS64.TRYWAIT P0, [UR5+0x20], R0 ;  /* 0x00002000ff0075a7 */ /* 0x0008620008001105 */
[----:B------:R-:W-:-:S02]  /*1d50*/  ULEA UR5, UR4, UR30, 0xc ;  /* 0x0000001e04057291 */ /* 0x000fc4000f8e60ff */
[----:B------:R-:W-:Y:S02]  /*1d60*/  UIADD3 UR4, UP0, UPT, UR28, 0x180, URZ ;  /* 0x000001801c047890 */ /* 0x000fe4000ff1e0ff */
[----:B------:R-:W-:Y:S02]  /*1d70*/  ULEA UR5, UR5, UR21, 0x1 ;  /* 0x0000001505057291 */ /* 0x000fe4000f8e08ff */
[----:B------:R-:W-:Y:S02]  /*1d80*/  UIADD3 UR32, UPT, UPT, UR6, 0x4400, URZ ;  /* 0x0000440006207890 */ /* 0x000fe4000fffe0ff */
[----:B------:R-:W-:Y:S02]  /*1d90*/  UIADD3 UR8, UPT, UPT, UR5, 0x8400, URZ ;  /* 0x0000840005087890 */ /* 0x000fe4000fffe0ff */
[----:B------:R-:W-:Y:S02]  /*1da0*/  UIADD3.X UR5, UPT, UPT, URZ, UR29, URZ, UP0, !UPT ;  /* 0x0000001dff057290 */ /* 0x000fe400087fe4ff */
[----:B------:R-:W-:-:S02]  /*1db0*/  UISETP.NE.AND UP0, UPT, UR13, UR24, UPT ;  /* 0x000000180d00728c */ /* 0x000fc4000bf05270 */
[----:B------:R-:W-:Y:S01]  /*1dc0*/  UPRMT UR6, URZ, 0x5410, UR26 ;  /* 0x00005410ff067896 */ /* 0x000fe2000800001a */
[----:B------:R-:W-:Y:S01]  /*1dd0*/  UMOV UR18, 0x0 ;  /* 0x0000000000127882 */ /* 0x000fe20000000000 */
[----:B------:R-:W-:Y:S01]  /*1de0*/  UMOV UR19, 0x10000000 ;  /* 0x1000000000137882 */ /* 0x000fe20000000000 */
[----:B------:R-:W-:Y:S01]  /*1df0*/  UMOV UR12, UR36 ;  /* 0x00000024000c7c82 */ /* 0x000fe20008000000 */
[----:B------:R-:W-:Y:S01]  /*1e00*/  UMOV UR9, UR33 ;  /* 0x0000002100097c82 */ /* 0x000fe20008000000 */
[----:B------:R-:W-:Y:S01]  /*1e10*/  UMOV UR10, UR34 ;  /* 0x00000022000a7c82 */ /* 0x000fe20008000000 */
[----:B------:R-:W-:Y:S03]  /*1e20*/  UTMALDG.3D.MULTICAST [UR32], [UR14], UR16, desc[UR18] ;  /* 0x000012200e0073b4 */ /* 0x000fe60008011810 */
[----:B------:R2:W-:Y:S02]  /*1e30*/  UTMALDG.3D.MULTICAST [UR8], [UR4], UR6, desc[UR18] ;  /* 0x00001208040073b4 */ /* 0x0005e40008011806 */
[----:B--2---:R-:W-:Y:S01]  /*1e40*/  UMOV UR6, UR24 ;  /* 0x0000001800067c82 */ /* 0x004fe20008000000 */
[----:B------:R-:W-:Y:S01]  /*1e50*/  UMOV UR4, UR7 ;  /* 0x0000000700047c82 */ /* 0x000fe20008000000 */
[----:B----4-:R-:W-:Y:S05]  /*1e60*/  BRA.U UP0, `(.L_x_31) ;  /* 0xfffffffd00407547 */ /* 0x010fea000b83ffff */
.L_x_25:
[----:B------:R-:W-:Y:S01]  /*1e70*/  ULEA UR4, UR7, UR21, 0x3 ;  /* 0x0000001507047291 */ /* 0x000fe2000f8e18ff */
[----:B-1----:R-:W-:Y:S01]  /*1e80*/  SHF.L.U32 R0, R12, 0x1f, RZ ;  /* 0x0000001f0c007819 */ /* 0x002fe200000006ff */
[----:B------:R-:W-:Y:S01]  /*1e90*/  @!P1 SYNCS.ARRIVE.TRANS64.A1T0 RZ, [UR21+0x88], RZ ;  /* 0x000088ffffff99a7 */ /* 0x000fe20008100015 */
[----:B------:R-:W-:-:S06]  /*1ea0*/  UISETP.GT.AND UP0, UPT, UR45, UR44, UPT ;  /* 0x0000002c2d00728c */ /* 0x000fcc000bf04270 */
[----:B---3--:R1:W3:Y:S03]  /*1eb0*/  SYNCS.PHASECHK.TRANS64.TRYWAIT P0, [UR4+0x20], R0 ;  /* 0x00002000ff0075a7 */ /* 0x0082e60008001104 */
[----:B------:R-:W-:Y:S05]  /*1ec0*/  BRA.U !UP0, `(.L_x_32) ;  /* 0x0000000108bc7547 */ /* 0x000fea000b800000 */
[----:B------:R-:W-:Y:S01]  /*1ed0*/  UIADD3 UR13, UPT, UPT, UR46, UR6, URZ ;  /* 0x000000062e0d7290 */ /* 0x000fe2000fffe0ff */
[----:B------:R-:W-:-:S11]  /*1ee0*/  UMOV UR4, UR7 ;  /* 0x0000000700047c82 */ /* 0x000fd60008000000 */
.L_x_38:
[----:B------:R-:W-:Y:S01]  /*1ef0*/  ULEA UR17, UR4, UR21, 0x3 ;  /* 0x0000001504117291 */ /* 0x000fe2000f8e18ff */
[----:B---3--:R-:W-:Y:S01]  /*1f00*/  @!P3 MOV R2, 0x3000 ;  /* 0x000030000002b802 */ /* 0x008fe20000000f00 */
[----:B-1-3--:R-:W-:Y:S10]  /*1f10*/  @P0 BRA `(.L_x_33) ;  /* 0x00000000000c0947 */ /* 0x00aff40003800000 */
[----:B------:R-:W-:-:S04]  /*1f20*/  SHF.L.U32 R3, R12, 0x1f, RZ ;  /* 0x0000001f0c037819 */ /* 0x000fc800000006ff */
[----:B------:R-:W3:Y:S02]  /*1f30*/  SYNCS.PHASECHK.TRANS64.TRYWAIT P0, [UR17+0x20], R3 ;  /* 0x00002003ff0075a7 */ /* 0x000ee40008001111 */
[----:B---3--:R-:W-:Y:S05]  /*1f40*/  @!P0 BRA `(.L_x_34) ;  /* 0x0000006400f48947 */ /* 0x008fea0003800000 */
.L_x_33:
[----:B------:R3:W-:Y:S01]  /*1f50*/  @!P3 SYNCS.ARRIVE.TRANS64 RZ, [UR17], R2 ;  /* 0x00000002ffffb9a7 */ /* 0x0007e20008000011 */
[----:B------:R-:W-:-:S04]  /*1f60*/  ULOP3.LUT UR5, UR25, 0x2, URZ, 0xfc, !UPT ;  /* 0x0000000219057892 */ /* 0x000fc8000f8efcff */
[----:B------:R-:W-:-:S09]  /*1f70*/  UISETP.NE.AND UP0, UPT, UR5, 0x2, UPT ;  /* 0x000000020500788c */ /* 0x000fd2000bf05270 */
[----:B------:R-:W-:Y:S05]  /*1f80*/  BRA.U UP0, `(.L_x_35) ;  /* 0x0000000100047547 */ /* 0x000fea000b800000 */
[----:B--2---:R-:W-:Y:S05]  /*1f90*/  BPT.TRAP 0x1 ;  /* 0x000000040000795c */ /* 0x004fea0000300000 */
.L_x_35:
[----:B------:R-:W-:Y:S04]  /*1fa0*/  BSSY.RECONVERGENT B0, `(.L_x_36) ;  /* 0x0000003000007945 */ /* 0x000fe80003800200 */
[----:B------:R-:W-:Y:S05]  /*1fb0*/  @P2 BRA `(.L_x_37) ;  /* 0x0000000000042947 */ /* 0x000fea0003800000 */
[----:B--2---:R-:W-:Y:S05]  /*1fc0*/  BPT.TRAP 0x1 ;  /* 0x000000040000795c */ /* 0x004fea0000300000 */
.L_x_37:
[----:B--2---:R-:W-:Y:S05]  /*1fd0*/  BSYNC.RECONVERGENT B0 ;  /* 0x0000000000007941 */ /* 0x004fea0003800200 */
.L_x_36:
[----:B------:R-:W-:Y:S02]  /*1fe0*/  UIADD3 UR5, UPT, UPT, UR4, 0x1, URZ ;  /* 0x0000000104057890 */ /* 0x000fe4000fffe0ff */
[----:B------:R-:W-:Y:S02]  /*1ff0*/  UIADD3 UR14, UP1, UPT, UR28, 0x80, URZ ;  /* 0x000000801c0e7890 */ /* 0x000fe4000ff3e0ff */
[----:B------:R-:W-:Y:S02]  /*2000*/  UISETP.NE.AND UP0, UPT, UR5, 0x4, UPT ;  /* 0x000000040500788c */ /* 0x000fe4000bf05270 */
[----:B------:R-:W-:Y:S02]  /*2010*/  ULEA UR16, UR4, UR38, 0xc ;  /* 0x0000002604107291 */ /* 0x000fe4000f8e60ff */
[----:B------:R-:W-:Y:S02]  /*2020*/  USEL UR8, URZ, 0x1, UP0 ;  /* 0x00000001ff087887 */ /* 0x000fe40008000000 */
[----:B------:R-:W-:-:S02]  /*2030*/  USEL UR7, UR5, URZ, UP0 ;  /* 0x000000ff05077287 */ /* 0x000fc40008000000 */
[----:B------:R-:W-:Y:S02]  /*2040*/  UIADD3 UR22, UP0, UPT, UR28, 0x180, URZ ;  /* 0x000001801c167890 */ /* 0x000fe4000ff1e0ff */
[----:B------:R-:W-:Y:S01]  /*2050*/  ULEA UR5, UR7, UR21, 0x3 ;  /* 0x0000001507057291 */ /* 0x000fe2000f8e18ff */
[----:B------:R-:W-:Y:S01]  /*2060*/  LOP3.LUT R12, R12, UR8, RZ, 0x3c, !PT ;  /* 0x000000080c0c7c12 */ /* 0x000fe2000f8e3cff */
[----:B------:R-:W-:Y:S02]  /*2070*/  ULEA UR8, UR4, UR37, 0xd ;  /* 0x0000002504087291 */ /* 0x000fe4000f8e68ff */
[----:B------:R-:W-:Y:S01]  /*2080*/  USHF.L.U32 UR18, UR6, 0x5, URZ ;  /* 0x0000000506127899 */ /* 0x000fe200080006ff */
[----:B-1----:R-:W-:Y:S01]  /*2090*/  SHF.L.U32 R0, R12, 0x1f, RZ ;  /* 0x0000001f0c007819 */ /* 0x002fe200000006ff */
[----:B------:R-:W-:Y:S02]  /*20a0*/  UPRMT UR4, URZ, 0x5410, UR27 ;  /* 0x00005410ff047896 */ /* 0x000fe4000800001b */
[----:B------:R-:W-:Y:S01]  /*20b0*/  UIADD3.X UR15, UPT, UPT, URZ, UR29, URZ, UP1, !UPT ;  /* 0x0000001dff0f7290 */ /* 0x000fe20008ffe4ff */
[----:B------:R4:W1:Y:S01]  /*20c0*/  SYNCS.PHASECHK.TRANS64.TRYWAIT P0, [UR5+0x20], R0 ;  /* 0x00002000ff0075a7 */ /* 0x0008620008001105 */
[----:B------:R-:W-:-:S02]  /*20d0*/  UPRMT UR5, URZ, 0x5410, UR26 ;  /* 0x00005410ff057896 */ /* 0x000fc4000800001a */
[----:B------:R-:W-:Y:S01]  /*20e0*/  UIADD3.X UR23, UPT, UPT, URZ, UR29, URZ, UP0, !UPT ;  /* 0x0000001dff177290 */ /* 0x000fe200087fe4ff */
[----:B------:R-:W-:Y:S01]  /*20f0*/  UMOV UR32, 0x0 ;  /* 0x0000000000207882 */ /* 0x000fe20000000000 */
[----:B------:R-:W-:Y:S01]  /*2100*/  UMOV UR33, 0x10000000 ;  /* 0x1000000000217882 */ /* 0x000fe20000000000 */
[----:B------:R-:W-:Y:S01]  /*2110*/  UMOV UR19, UR35 ;  /* 0x0000002300137c82 */ /* 0x000fe20008000000 */
[----:B------:R-:W-:Y:S01]  /*2120*/  UMOV UR20, UR36 ;  /* 0x0000002400147c82 */ /* 0x000fe20008000000 */
[----:B------:R-:W-:Y:S01]  /*2130*/  UMOV UR12, UR36 ;  /* 0x00000024000c7c82 */ /* 0x000fe20008000000 */
[----:B------:R-:W-:Y:S01]  /*2140*/  UMOV UR9, UR17 ;  /* 0x0000001100097c82 */ /* 0x000fe20008000000 */
[----:B------:R-:W-:Y:S01]  /*2150*/  UMOV UR10, UR18 ;  /* 0x00000012000a7c82 */ /* 0x000fe20008000000 */
[----:B------:R2:W-:Y:S01]  /*2160*/  UTMALDG.3D.MULTICAST [UR16], [UR14], UR4, desc[UR32] ;  /* 0x000020100e0073b4 */ /* 0x0005e20008011804 */
[----:B------:R-:W-:-:S04]  /*2170*/  UIADD3 UR6, UPT, UPT, UR6, 0x1, URZ ;  /* 0x0000000106067890 */ /* 0x000fc8000fffe0ff */
[----:B------:R-:W-:Y:S01]  /*2180*/  UISETP.NE.AND UP0, UPT, UR6, UR13, UPT ;  /* 0x0000000d0600728c */ /* 0x000fe2000bf05270 */
[----:B------:R4:W-:Y:S01]  /*2190*/  UTMALDG.3D.MULTICAST [UR8], [UR22], UR5, desc[UR32] ;  /* 0x00002008160073b4 */ /* 0x0009e20008011805 */
[----:B--2---:R-:W-:-:S07]  /*21a0*/  UMOV UR4, UR7 ;  /* 0x0000000700047c82 */ /* 0x004fce0008000000 */
[----:B----4-:R-:W-:Y:S05]  /*21b0*/  BRA.U UP0, `(.L_x_38) ;  /* 0xfffffffd004c7547 */ /* 0x010fea000b83ffff */
.L_x_32:
[C---:B------:R-:W-:Y:S01]  /*21c0*/  LEA R3, R11.reuse, UR21, 0x3 ;  /* 0x000000150b037c11 */ /* 0x040fe2000f8e18ff */
[----:B------:R-:W-:Y:S01]  /*21d0*/  NOP ;  /* 0x0000000000007918 */ /* 0x000fe20000000000 */
[----:B-1----:R-:W-:Y:S02]  /*21e0*/  SHF.L.U32 R0, R10, 0x1f, RZ ;  /* 0x0000001f0a007819 */ /* 0x002fe400000006ff */
[----:B------:R-:W-:Y:S02]  /*21f0*/  LEA R4, R11, UR21, 0x4 ;  /* 0x000000150b047c11 */ /* 0x000fe4000f8e20ff */
[----:B---3--:R-:W1:Y:S02]  /*2200*/  SYNCS.PHASECHK.TRANS64.TRYWAIT P0, [R3+URZ+0x90], R0 ;  /* 0x00009000030075a7 */ /* 0x008e6400080011ff */
[----:B-1----:R-:W-:Y:S05]  /*2210*/  @!P0 BRA `(.L_x_39) ;  /* 0x0000006400588947 */ /* 0x002fea0003800000 */
.L_x_141:
[----:B------:R-:W3:Y:S01]  /*2220*/  LDS.128 R4, [R4+0x120] ;  /* 0x0001200004047984 */ /* 0x000ee20000000c00 */
[----:B------:R-:W-:Y:S01]  /*2230*/  UISETP.GE.AND UP0, UPT, UR42, 0x1, UPT ;  /* 0x000000012a00788c */ /* 0x000fe2000bf06270 */
[----:B------:R-:W-:Y:S01]  /*2240*/  @!PT LDS RZ, [RZ] ;  /* 0x00000000fffff984 */ /* 0x000fe20000000800 */
[----:B------:R-:W-:Y:S01]  /*2250*/  @!PT LDS RZ, [RZ] ;  /* 0x00000000fffff984 */ /* 0x000fe20000000800 */
[----:B------:R-:W-:Y:S01]  /*2260*/  @!PT LDS RZ, [RZ] ;  /* 0x00000000fffff984 */ /* 0x000fe20000000800 */
[----:B------:R-:W-:Y:S01]  /*2270*/  @!PT LDS RZ, [RZ] ;  /* 0x00000000fffff984 */ /* 0x000fe20000000800 */
[----:B------:R4:W-:Y:S06]  /*2280*/  MEMBAR.ALL.CTA ;  /* 0x0000000000007992 */ /* 0x0009ec0000008000 */
[----:B----4-:R-:W4:Y:S01]  /*2290*/  FENCE.VIEW.ASYNC.S ;  /* 0x00000000000073c6 */ /* 0x010f220000000000 */
[----:B---3--:R-:W-:-:S13]  /*22a0*/  LOP3.LUT P0, RZ, R6, 0x1, RZ, 0xc0, !PT ;  /* 0x0000000106ff7812 */ /* 0x008fda000780c0ff */
[----:B----4-:R-:W-:Y:S01]  /*22b0*/  VOTEU.ANY UP1, P0 ;  /* 0x0000000000ff7886 */ /* 0x010fe20000020100 */
[----:B------:R-:W-:-:S13]  /*22c0*/  PLOP3.LUT P0, PT, PT, PT, UP1, 0x80, 0x8 ;  /* 0x000000000008781c */ /* 0x000fda0003f0f018 */
[----:B-1----:R-:W-:Y:S02]  /*22d0*/  @P0 LOP3.LUT R0, R5, 0xffff, RZ, 0xc0, !PT ;  /* 0x0000ffff05000812 */ /* 0x002fe400078ec0ff */
[----:B------:R-:W-:Y:S02]  /*22e0*/  @P0 MOV R2, R4 ;  /* 0x0000000400020202 */ /* 0x000fe40000000f00 */
[----:B------:R-:W-:Y:S01]  /*22f0*/  @P0 R2UR UR5, R0 ;  /* 0x00000000000502ca */ /* 0x000fe200000e0000 */
[----:B------:R-:W-:Y:S01]  /*2300*/  VIADD R0, R3, 0xa0 ;  /* 0x000000a003007836 */ /* 0x000fe20000000000 */
[----:B------:R-:W-:Y:S02]  /*2310*/  @P0 SHF.R.U32.HI R4, RZ, 0x10, R5 ;  /* 0x00000010ff040819 */ /* 0x000fe40000011605 */
[----:B------:R-:W-:Y:S02]  /*2320*/  @P0 R2UR UR6, R2 ;  /* 0x00000000020602ca */ /* 0x000fe400000e0000 */
[----:B------:R-:W-:-:S02]  /*2330*/  PRMT R0, RZ, 0x654, R0 ;  /* 0x00000654ff007816 */ /* 0x000fc40000000000 */
[----:B------:R-:W-:Y:S02]  /*2340*/  @P0 R2UR UR4, R4 ;  /* 0x00000000040402ca */ /* 0x000fe400000e0000 */
[----:B------:R1:W-:Y:S03]  /*2350*/  SYNCS.ARRIVE.TRANS64.RED.A1T0 RZ, [R0+URZ], RZ ;  /* 0x000000ff00ff79a7 */ /* 0x0003e600081004ff */
[----:B------:R-:W-:-:S04]  /*2360*/  @UP1 UMOV UR39, UR5 ;  /* 0x0000000500271c82 */ /* 0x000fc80008000000 */
[----:B------:R-:W-:-:S04]  /*2370*/  @UP1 UMOV UR40, UR6 ;  /* 0x0000000600281c82 */ /* 0x000fc80008000000 */
[----:B------:R-:W-:Y:S01]  /*2380*/  @UP1 UMOV UR36, UR4 ;  /* 0x0000000400241c82 */ /* 0x000fe20008000000 */
[----:B------:R-:W-:Y:S05]  /*2390*/  BRA.U !UP0, `(.L_x_40) ;  /* 0x0000000108d47547 */ /* 0x000fea000b800000 */
[----:B------:R-:W2:Y:S01]  /*23a0*/  LDCU.128 UR12, c[0x0][0xb10] ;  /* 0x00016200ff0c77ac */ /* 0x000ea20008000c00 */
[----:B------:R-:W3:Y:S01]  /*23b0*/  LDCU UR22, c[0x0][0xb20] ;  /* 0x00016400ff1677ac */ /* 0x000ee20008000800 */
[----:B------:R-:W4:Y:S01]  /*23c0*/  LDCU UR20, c[0x0][0xb0c] ;  /* 0x00016180ff1477ac */ /* 0x000f220008000800 */
[----:B------:R-:W1:Y:S01]  /*23d0*/  LDCU.64 UR8, c[0x0][0xb28] ;  /* 0x00016500ff0877ac */ /* 0x000e620008000a00 */
[----:B------:R-:W-:Y:S02]  /*23e0*/  UISETP.NE.AND UP3, UPT, UR42, 0x1, UPT ;  /* 0x000000012a00788c */ /* 0x000fe4000bf65270 */
[----:B--2---:R-:W-:Y:S02]  /*23f0*/  UIMAD.WIDE.U32 UR10, UR41, UR15, URZ ;  /* 0x0000000f290a72a5 */ /* 0x004fe4000f8e00ff */
[----:B------:R-:W-:Y:S02]  /*2400*/  UIMAD.WIDE.U32 UR4, UR43, UR12, URZ ;  /* 0x0000000c2b0472a5 */ /* 0x000fe4000f8e00ff */
[----:B------:R-:W-:-:S02]  /*2410*/  UISETP.NE.AND UP0, UPT, UR14, 0x1, UPT ;  /* 0x000000010e00788c */ /* 0x000fc4000bf05270 */
[----:B------:R-:W-:Y:S01]  /*2420*/  UIMAD.WIDE.U32 UR18, UR39, UR15, URZ ;  /* 0x0000000f271272a5 */ /* 0x000fe2000f8e00ff */
[----:B------:R-:W-:Y:S02]  /*2430*/  UMOV UR10, UR11 ;  /* 0x0000000b000a7c82 */ /* 0x000fe40008000000 */
[----:B------:R-:W-:Y:S01]  /*2440*/  UMOV UR4, UR5 ;  /* 0x0000000500047c82 */ /* 0x000fe20008000000 */
[----:B---3--:R-:W-:Y:S02]  /*2450*/  USHF.R.U32.HI UR10, URZ, UR22, UR10 ;  /* 0x00000016ff0a7299 */ /* 0x008fe4000801160a */
[----:B----4-:R-:W-:Y:S02]  /*2460*/  UISETP.NE.AND UP2, UPT, UR20, 0x1, UPT ;  /* 0x000000011400788c */ /* 0x010fe4000bf45270 */
[----:B------:R-:W-:Y:S02]  /*2470*/  USHF.R.U32.HI UR4, URZ, UR13, UR4 ;  /* 0x0000000dff047299 */ /* 0x000fe40008011604 */
[----:B------:R-:W-:-:S02]  /*2480*/  USEL UR5, UR41, UR10, !UP0 ;  /* 0x0000000a29057287 */ /* 0x000fc4000c000000 */
[----:B------:R-:W-:Y:S02]  /*2490*/  USEL UR6, UR43, UR4, !UP2 ;  /* 0x000000042b067287 */ /* 0x000fe4000d000000 */
[----:B-1----:R-:W-:Y:S01]  /*24a0*/  UIMAD.WIDE.U32 UR10, UR5, UR8, URZ ;  /* 0x00000008050a72a5 */ /* 0x002fe2000f8e00ff */
[----:B------:R-:W-:Y:S01]  /*24b0*/  UMOV UR4, UR19 ;  /* 0x0000001300047c82 */ /* 0x000fe20008000000 */
[----:B------:R-:W-:Y:S02]  /*24c0*/  UIMAD.WIDE.U32 UR16, UR40, UR12, URZ ;  /* 0x0000000c281072a5 */ /* 0x000fe4000f8e00ff */
[----:B------:R-:W-:-:S03]  /*24d0*/  UIMAD.WIDE.U32 UR18, UR6, UR8, URZ ;  /* 0x00000008061272a5 */ /* 0x000fc6000f8e00ff */
[----:B------:R-:W-:Y:S01]  /*24e0*/  UMOV UR10, UR11 ;  /* 0x0000000b000a7c82 */ /* 0x000fe20008000000 */
[----:B------:R-:W-:Y:S02]  /*24f0*/  USHF.R.U32.HI UR4, URZ, UR22, UR4 ;  /* 0x00000016ff047299 */ /* 0x000fe40008011604 */
[----:B------:R-:W-:Y:S01]  /*2500*/  @UP3 USHF.R.U32.HI UR5, URZ, UR9, UR10 ;  /* 0x00000009ff053299 */ /* 0x000fe2000801160a */
[----:B------:R-:W-:Y:S01]  /*2510*/  UMOV UR16, UR17 ;  /* 0x0000001100107c82 */ /* 0x000fe20008000000 */
[----:B------:R-:W-:Y:S01]  /*2520*/  UMOV UR18, UR19 ;  /* 0x0000001300127c82 */ /* 0x000fe20008000000 */
[----:B------:R-:W-:Y:S02]  /*2530*/  USHF.R.U32.HI UR13, URZ, UR13, UR16 ;  /* 0x0000000dff0d7299 */ /* 0x000fe40008011610 */
[----:B------:R-:W-:Y:S02]  /*2540*/  USEL UR4, UR39, UR4, !UP0 ;  /* 0x0000000427047287 */ /* 0x000fe4000c000000 */
[----:B------:R-:W-:-:S02]  /*2550*/  @UP3 USHF.R.U32.HI UR6, URZ, UR9, UR18 ;  /* 0x00000009ff063299 */ /* 0x000fc40008011612 */
[----:B------:R-:W-:Y:S02]  /*2560*/  UIMAD UR10, UR42, UR5, URZ ;  /* 0x000000052a0a72a4 */ /* 0x000fe4000f8e02ff */
[----:B------:R-:W-:Y:S02]  /*2570*/  USEL UR5, UR40, UR13, !UP2 ;  /* 0x0000000d28057287 */ /* 0x000fe4000d000000 */
[----:B------:R-:W-:Y:S02]  /*2580*/  UIMAD UR12, UR42, UR6, URZ ;  /* 0x000000062a0c72a4 */ /* 0x000fe4000f8e02ff */
[----:B------:R-:W-:Y:S02]  /*2590*/  UISETP.GE.AND UP0, UPT, UR4, UR10, UPT ;  /* 0x0000000a0400728c */ /* 0x000fe4000bf06270 */
[----:B------:R-:W-:Y:S02]  /*25a0*/  UIMAD.WIDE.U32 UR10, UR4, UR8, URZ ;  /* 0x00000008040a72a5 */ /* 0x000fe4000f8e00ff */
[----:B------:R-:W-:-:S02]  /*25b0*/  UISETP.GE.OR UP0, UPT, UR5, UR12, UP0 ;  /* 0x0000000c0500728c */ /* 0x000fc40008706670 */
        /* <DEDUP_REMOVED lines=19> */
.L_x_40:
[----:B------:R-:W3:Y:S02]  /*26f0*/  LDCU UR4, c[0x0][0xb30] ;  /* 0x00016600ff0477ac */ /* 0x000ee40008000800 */
[----:B---3--:R-:W-:-:S09]  /*2700*/  UISETP.NE.AND UP0, UPT, UR4, 0x1, UPT ;  /* 0x000000010400788c */ /* 0x008fd2000bf05270 */
[----:B------:R-:W-:Y:S05]  /*2710*/  BRA.U UP0, `(.L_x_41) ;  /* 0x0000000100447547 */ /* 0x000fea000b800000 */
[----:B------:R-:W3:Y:S01]  /*2720*/  LDCU.128 UR12, c[0x0][0xb10] ;  /* 0x00016200ff0c77ac */ /* 0x000ee20008000c00 */
[----:B------:R-:W4:Y:S01]  /*2730*/  LDCU UR10, c[0x0][0xb0c] ;  /* 0x00016180ff0a77ac */ /* 0x000f220008000800 */
[----:B------:R-:W1:Y:S01]  /*2740*/  LDCU UR6, c[0x0][0xb20] ;  /* 0x00016400ff0677ac */ /* 0x000e620008000800 */
[----:B---3--:R-:W-:Y:S02]  /*2750*/  UIMAD.WIDE.U32 UR8, UR40, UR12, URZ ;  /* 0x0000000c280872a5 */ /* 0x008fe4000f8e00ff */
[----:B------:R-:W-:Y:S02]  /*2760*/  UIMAD.WIDE.U32 UR4, UR39, UR15, URZ ;  /* 0x0000000f270472a5 */ /* 0x000fe4000f8e00ff */
[----:B----4-:R-:W-:Y:S02]  /*2770*/  UISETP.NE.AND UP2, UPT, UR10, 0x1, UPT ;  /* 0x000000010a00788c */ /* 0x010fe4000bf45270 */
[----:B------:R-:W-:Y:S01]  /*2780*/  UISETP.NE.AND UP0, UPT, UR14, 0x1, UPT ;  /* 0x000000010e00788c */ /* 0x000fe2000bf05270 */
[----:B------:R-:W-:-:S02]  /*2790*/  UMOV UR8, UR9 ;  /* 0x0000000900087c82 */ /* 0x000fc40008000000 */
[----:B------:R-:W-:Y:S01]  /*27a0*/  UMOV UR4, UR5 ;  /* 0x0000000500047c82 */ /* 0x000fe20008000000 */
[----:B------:R-:W-:Y:S02]  /*27b0*/  USHF.R.U32.HI UR13, URZ, UR13, UR8 ;  /* 0x0000000dff0d7299 */ /* 0x000fe40008011608 */
[----:B-1----:R-:W-:Y:S02]  /*27c0*/  USHF.R.U32.HI UR4, URZ, UR6, UR4 ;  /* 0x00000006ff047299 */ /* 0x002fe40008011604 */
[----:B------:R-:W-:Y:S02]  /*27d0*/  USEL UR5, UR40, UR13, !UP2 ;  /* 0x0000000d28057287 */ /* 0x000fe4000d000000 */
[----:B------:R-:W-:-:S04]  /*27e0*/  USEL UR4, UR39, UR4, !UP0 ;  /* 0x0000000427047287 */ /* 0x000fc8000c000000 */
[----:B------:R-:W-:Y:S02]  /*27f0*/  UIADD3 UR6, UPT, UPT, UR5, -UR4, URZ ;  /* 0x8000000405067290 */ /* 0x000fe4000fffe0ff */
[----:B------:R-:W-:Y:S02]  /*2800*/  UIADD3 UR4, UPT, UPT, -UR5, UR4, URZ ;  /* 0x0000000405047290 */ /* 0x000fe4000fffe1ff */
[----:B------:R-:W-:Y:S02]  /*2810*/  UIMAD UR39, UR6, UR14, UR39 ;  /* 0x0000000e062772a4 */ /* 0x000fe4000f8e0227 */
[----:B------:R-:W-:-:S12]  /*2820*/  UIMAD UR40, UR4, UR10, UR40 ;  /* 0x0000000a042872a4 */ /* 0x000fd8000f8e0228 */
.L_x_41:
[----:B------:R-:W-:Y:S01]  /*2830*/  VIADD R11, R11, 0x1 ;  /* 0x000000010b0b7836 */ /* 0x000fe20000000000 */
[----:B------:R-:W-:Y:S02]  /*2840*/  R2UR UR5, R48 ;  /* 0x00000000300572ca */ /* 0x000fe400000e0000 */
[----:B------:R-:W-:Y:S02]  /*2850*/  R2UR UR4, R47 ;  /* 0x000000002f0472ca */ /* 0x000fe400000e0000 */
[C---:B------:R-:W-:Y:S02]  /*2860*/  ISETP.NE.AND P0, PT, R11.reuse, 0x2, PT ;  /* 0x000000020b00780c */ /* 0x040fe40003f05270 */
[----:B------:R-:W-:Y:S02]  /*2870*/  PLOP3.LUT P1, PT, PT, PT, PT, 0x80, 0x8 ;  /* 0x000000000008781c */ /* 0x000fe40003f2f070 */
[----:B-1----:R-:W-:Y:S02]  /*2880*/  SEL R0, RZ, 0x1, P0 ;  /* 0x00000001ff007807 */ /* 0x002fe40000000000 */
[----:B------:R-:W-:-:S02]  /*2890*/  SEL R11, R11, RZ, P0 ;  /* 0x000000ff0b0b7207 */ /* 0x000fc40000000000 */
[----:B------:R-:W-:Y:S01]  /*28a0*/  LOP3.LUT R10, R10, R0, RZ, 0x3c, !PT ;  /* 0x000000000a0a7212 */ /* 0x000fe200078e3cff */
[----:B------:R-:W-:Y:S02]  /*28b0*/  UIADD3 UR16, UPT, UPT, UR40, UR5, URZ ;  /* 0x0000000528107290 */ /* 0x000fe4000fffe0ff */
[----:B------:R-:W-:Y:S01]  /*28c0*/  UIADD3 UR20, UPT, UPT, UR39, UR4, URZ ;  /* 0x0000000427147290 */ /* 0x000fe2000fffe0ff */
[----:B------:R-:W-:Y:S11]  /*28d0*/  BRA.U UP1, `(.L_x_42) ;  /* 0xfffffff101447547 */ /* 0x000ff6000b83ffff */
[----:B------:R-:W-:Y:S01]  /*28e0*/  UIADD3 UR21, UPT, UPT, UR21, 0x20, URZ ;  /* 0x0000002015157890 */ /* 0x000fe2000fffe0ff */
[----:B------:R-:W-:-:S03]  /*28f0*/  SHF.L.U32 R2, R12, 0x1f, RZ ;  /* 0x0000001f0c027819 */ /* 0x000fc600000006ff */
[----:B------:R-:W-:-:S09]  /*2900*/  ULEA UR4, UR7, UR21, 0x3 ;  /* 0x0000001507047291 */ /* 0x000fd2000f8e18ff */
[----:B------:R-:W1:Y:S02]  /*2910*/  SYNCS.PHASECHK.TRANS64.TRYWAIT P0, [UR4], R2 ;  /* 0x00000002ff0075a7 */ /* 0x000e640008001104 */
[----:B-1----:R-:W-:Y:S05]  /*2920*/  @!P0 BRA `(.L_x_43) ;  /* 0x0000005c00a88947 */ /* 0x002fea0003800000 */
.L_x_143:
[----:B------:R-:W-:-:S04]  /*2930*/  UIADD3 UR4, UPT, UPT, UR7, 0x1, URZ ;  /* 0x0000000107047890 */ /* 0x000fc8000fffe0ff */
[----:B------:R-:W-:-:S04]  /*2940*/  UISETP.NE.AND UP0, UPT, UR4, 0x4, UPT ;  /* 0x000000040400788c */ /* 0x000fc8000bf05270 */
[----:B------:R-:W-:Y:S02]  /*2950*/  USEL UR6, URZ, 0x1, UP0 ;  /* 0x00000001ff067887 */ /* 0x000fe40008000000 */
[----:B------:R-:W-:-:S04]  /*2960*/  USEL UR4, UR4, URZ, UP0 ;  /* 0x000000ff04047287 */ /* 0x000fc80008000000 */
[----:B------:R-:W-:Y:S01]  /*2970*/  ULEA UR5, UR4, UR21, 0x3 ;  /* 0x0000001504057291 */ /* 0x000fe2000f8e18ff */
[----:B-1----:R-:W-:-:S04]  /*2980*/  LOP3.LUT R2, R12, UR6, RZ, 0x3c, !PT ;  /* 0x000000060c027c12 */ /* 0x002fc8000f8e3cff */
[----:B------:R-:W-:-:S04]  /*2990*/  SHF.L.U32 R3, R2, 0x1f, RZ ;  /* 0x0000001f02037819 */ /* 0x000fc800000006ff */
[----:B------:R-:W1:Y:S02]  /*29a0*/  SYNCS.PHASECHK.TRANS64.TRYWAIT P0, [UR5], R3 ;  /* 0x00000003ff0075a7 */ /* 0x000e640008001105 */
[----:B-1----:R-:W-:Y:S05]  /*29b0*/  @!P0 BRA `(.L_x_44) ;  /* 0x0000005c009c8947 */ /* 0x002fea0003800000 */
.L_x_145:
[----:B------:R-:W-:-:S04]  /*29c0*/  UIADD3 UR4, UPT, UPT, UR4, 0x1, URZ ;  /* 0x0000000104047890 */ /* 0x000fc8000fffe0ff */
[----:B------:R-:W-:-:S04]  /*29d0*/  UISETP.NE.AND UP0, UPT, UR4, 0x4, UPT ;  /* 0x000000040400788c */ /* 0x000fc8000bf05270 */
[----:B------:R-:W-:Y:S02]  /*29e0*/  USEL UR6, URZ, 0x1, UP0 ;  /* 0x00000001ff067887 */ /* 0x000fe40008000000 */
[----:B------:R-:W-:-:S04]  /*29f0*/  USEL UR4, UR4, URZ, UP0 ;  /* 0x000000ff04047287 */ /* 0x000fc80008000000 */
[----:B------:R-:W-:Y:S01]  /*2a00*/  ULEA UR5, UR4, UR21, 0x3 ;  /* 0x0000001504057291 */ /* 0x000fe2000f8e18ff */
[----:B------:R-:W-:-:S04]  /*2a10*/  LOP3.LUT R2, R2, UR6, RZ, 0x3c, !PT ;  /* 0x0000000602027c12 */ /* 0x000fc8000f8e3cff */
[----:B-1----:R-:W-:-:S04]  /*2a20*/  SHF.L.U32 R3, R2, 0x1f, RZ ;  /* 0x0000001f02037819 */ /* 0x002fc800000006ff */
[----:B------:R-:W1:Y:S02]  /*2a30*/  SYNCS.PHASECHK.TRANS64.TRYWAIT P0, [UR5], R3 ;  /* 0x00000003ff0075a7 */ /* 0x000e640008001105 */
[----:B-1----:R-:W-:Y:S05]  /*2a40*/  @!P0 BRA `(.L_x_45) ;  /* 0x0000005c00908947 */ /* 0x002fea0003800000 */
.L_x_147:
[----:B------:R-:W-:-:S04]  /*2a50*/  UIADD3 UR4, UPT, UPT, UR4, 0x1, URZ ;  /* 0x0000000104047890 */ /* 0x000fc8000fffe0ff */
[----:B------:R-:W-:-:S04]  /*2a60*/  UISETP.NE.AND UP0, UPT, UR4, 0x4, UPT ;  /* 0x000000040400788c */ /* 0x000fc8000bf05270 */
[----:B------:R-:W-:Y:S02]  /*2a70*/  USEL UR5, URZ, 0x1, UP0 ;  /* 0x00000001ff057887 */ /* 0x000fe40008000000 */
[----:B------:R-:W-:-:S04]  /*2a80*/  USEL UR4, UR4, URZ, UP0 ;  /* 0x000000ff04047287 */ /* 0x000fc80008000000 */
[----:B------:R-:W-:Y:S01]  /*2a90*/  ULEA UR4, UR4, UR21, 0x3 ;  /* 0x0000001504047291 */ /* 0x000fe2000f8e18ff */
[----:B------:R-:W-:-:S04]  /*2aa0*/  LOP3.LUT R2, R2, UR5, RZ, 0x3c, !PT ;  /* 0x0000000502027c12 */ /* 0x000fc8000f8e3cff */
[----:B------:R-:W-:Y:S01]  /*2ab0*/  SHF.L.U32 R2, R2, 0x1f, RZ ;  /* 0x0000001f02027819 */ /* 0x000fe200000006ff */
[----:B-1----:R-:W-:-:S07]  /*2ac0*/  IMAD.U32 R0, RZ, RZ, UR4 ;  /* 0x00000004ff007e24 */ /* 0x002fce000f8e00ff */
.L_x_46:
[----:B-1----:R1:W3:Y:S02]  /*2ad0*/  SYNCS.PHASECHK.TRANS64.TRYWAIT P0, [R0+URZ], R2 ;  /* 0x00000002000075a7 */ /* 0x0022e400080011ff */
[----:B---3--:R-:W-:Y:S05]  /*2ae0*/  @!P0 NANOSLEEP.SYNCS 0x989680 ;  /* 0x009896800000895d */ /* 0x008fea0003900000 */
[----:B------:R-:W3:Y:S02]  /*2af0*/  @!P0 SYNCS.PHASECHK.TRANS64 P0, [R0+URZ], R2 ;  /* 0x00000002000085a7 */ /* 0x000ee400080010ff */
[----:B--23--:R-:W-:Y:S05]  /*2b00*/  @P0 EXIT ;  /* 0x000000000000094d */ /* 0x00cfea0003800000 */
[----:B------:R-:W-:Y:S05]  /*2b10*/  BRA `(.L_x_46) ;  /* 0xfffffffc00ec7947 */ /* 0x000fea000383ffff */
.L_x_22:
[----:B------:R-:W2:Y:S02]  /*2b20*/  S2UR UR4, SR_CgaCtaId ;  /* 0x00000000000479c3 */ /* 0x000ea40000008800 */
[----:B--2---:R-:W-:-:S04]  /*2b30*/  UISETP.NE.AND UP0, UPT, UR4, URZ, UPT ;  /* 0x000000ff0400728c */ /* 0x004fc8000bf05270 */
[----:B------:R-:W-:-:S09]  /*2b40*/  UISETP.NE.OR UP0, UPT, UR17, 0x1, UP0 ;  /* 0x000000011100788c */ /* 0x000fd20008705670 */
[----:B------:R-:W-:Y:S05]  /*2b50*/  BRA.U UP0, `(.L_x_47) ;  /* 0x00000005004c7547 */ /* 0x000fea000b800000 */
[----:B------:R-:W2:Y:S01]  /*2b60*/  S2UR UR5, SR_CgaCtaId ;  /* 0x00000000000579c3 */ /* 0x000ea20000008800 */
[----:B------:R-:W-:Y:S01]  /*2b70*/  UMOV UR4, 0x400 ;  /* 0x0000040000047882 */ /* 0x000fe20000000000 */
[----:B------:R-:W-:Y:S01]  /*2b80*/  ISETP.GE.U32.AND P2, PT, R0, 0x4, PT ;  /* 0x000000040000780c */ /* 0x000fe20003f46070 */
[----:B------:R-:W-:Y:S01]  /*2b90*/  IMAD.MOV.U32 R12, RZ, RZ, 0x1 ;  /* 0x00000001ff0c7424 */ /* 0x000fe200078e00ff */
[----:B------:R-:W-:Y:S02]  /*2ba0*/  CS2R R10, SRZ ;  /* 0x00000000000a7805 */ /* 0x000fe4000001ff00 */
[----:B------:R-:W-:Y:S01]  /*2bb0*/  CS2R R8, SRZ ;  /* 0x0000000000087805 */ /* 0x000fe2000001ff00 */
[----:B--2---:R-:W-:-:S03]  /*2bc0*/  ULEA UR6, UR5, UR4, 0x18 ;  /* 0x0000000405067291 */ /* 0x004fc6000f8ec0ff */
[----:B------:R-:W-:-:S09]  /*2bd0*/  UMOV UR5, URZ ;  /* 0x000000ff00057c82 */ /* 0x000fd20008000000 */
.L_x_51:
[----:B------:R-:W-:Y:S02]  /*2be0*/  LEA R2, R8, UR6, 0x3 ;  /* 0x0000000608027c11 */ /* 0x000fe4000f8e18ff */
[----:B------:R-:W-:-:S03]  /*2bf0*/  SHF.L.U32 R4, R9, 0x1f, RZ ;  /* 0x0000001f09047819 */ /* 0x000fc600000006ff */
[----:B------:R-:W-:Y:S01]  /*2c00*/  VIADD R5, R2, 0x100 ;  /* 0x0000010002057836 */ /* 0x000fe20000000000 */
[----:B------:R-:W2:Y:S02]  /*2c10*/  SYNCS.PHASECHK.TRANS64.TRYWAIT P0, [R2+URZ+0xf0], R4 ;  /* 0x0000f004020075a7 */ /* 0x000ea400080011ff */
[----:B--2---:R-:W-:Y:S05]  /*2c20*/  @!P0 BRA `(.L_x_48) ;  /* 0x0000005c00308947 */ /* 0x004fea0003800000 */
.L_x_148:
[----:B------:R-:W-:Y:S01]  /*2c30*/  ULEA UR4, UR5, UR6, 0x3 ;  /* 0x0000000605047291 */ /* 0x000fe2000f8e18ff */
[----:B--2---:R-:W-:Y:S01]  /*2c40*/  PRMT R2, RZ, 0x654, R5 ;  /* 0x00000654ff027816 */ /* 0x004fe20000000005 */
[----:B------:R-:W-:Y:S01]  /*2c50*/  @!P2 IMAD.MOV.U32 R4, RZ, RZ, 0x10 ;  /* 0x00000010ff04a424 */ /* 0x000fe200078e00ff */
[----:B------:R-:W-:Y:S01]  /*2c60*/  SHF.L.U32 R5, R12, 0x1f, RZ ;  /* 0x0000001f0c057819 */ /* 0x000fe200000006ff */
[----:B------:R-:W-:Y:S01]  /*2c70*/  UIADD3 UR7, UPT, UPT, UR4, 0x90, URZ ;  /* 0x0000009004077890 */ /* 0x000fe2000fffe0ff */
[----:B------:R2:W-:Y:S05]  /*2c80*/  SYNCS.ARRIVE.TRANS64.RED.A1T0 RZ, [R2+URZ], RZ ;  /* 0x000000ff02ff79a7 */ /* 0x0005ea00081004ff */
[----:B------:R-:W-:Y:S01]  /*2c90*/  IMAD.U32 R6, RZ, RZ, UR7 ;  /* 0x00000007ff067e24 */ /* 0x000fe2000f8e00ff */
[----:B------:R-:W3:Y:S04]  /*2ca0*/  SYNCS.PHASECHK.TRANS64.TRYWAIT P0, [UR4+0xa0], R5 ;  /* 0x0000a005ff0075a7 */ /* 0x000ee80008001104 */
[----:B------:R-:W-:Y:S01]  /*2cb0*/  PRMT R6, R0, 0x654, R6 ;  /* 0x0000065400067816 */ /* 0x000fe20000000006 */
[----:B--23--:R-:W-:Y:S06]  /*2cc0*/  @!P0 BRA `(.L_x_49) ;  /* 0x0000005c001c8947 */ /* 0x00cfec0003800000 */
.L_x_150:
[----:B------:R-:W-:Y:S01]  /*2cd0*/  ULEA UR8, UR5, UR6, 0x4 ;  /* 0x0000000605087291 */ /* 0x000fe2000f8e20ff */
[----:B------:R-:W-:Y:S01]  /*2ce0*/  SEL R3, R6, R3, !P2 ;  /* 0x0000000306037207 */ /* 0x000fe20005000000 */
[----:B------:R-:W-:Y:S01]  /*2cf0*/  UIADD3 UR9, UPT, UPT, UR4, 0x90, URZ ;  /* 0x0000009004097890 */ /* 0x000fe2000fffe0ff */
[----:B--2---:R-:W-:Y:S01]  /*2d00*/  LEA R2, R11, UR6, 0x3 ;  /* 0x000000060b027c11 */ /* 0x004fe2000f8e18ff */
[----:B------:R-:W-:Y:S01]  /*2d10*/  UIADD3 UR8, UPT, UPT, UR8, 0x120, URZ ;  /* 0x0000012008087890 */ /* 0x000fe2000fffe0ff */
[----:B------:R2:W-:Y:S01]  /*2d20*/  @!P2 SYNCS.ARRIVE.TRANS64.RED RZ, [R3+URZ], R4 ;  /* 0x0000000403ffa9a7 */ /* 0x0005e200080004ff */
[----:B------:R-:W-:Y:S01]  /*2d30*/  UIADD3 UR4, UPT, UPT, UR5, 0x1, URZ ;  /* 0x0000000105047890 */ /* 0x000fe2000fffe0ff */
[----:B------:R-:W-:-:S03]  /*2d40*/  VIADD R8, R8, 0x1 ;  /* 0x0000000108087836 */ /* 0x000fc60000000000 */
[----:B------:R-:W-:Y:S02]  /*2d50*/  UISETP.NE.AND UP0, UPT, UR4, 0x2, UPT ;  /* 0x000000020400788c */ /* 0x000fe4000bf05270 */
[----:B------:R-:W-:Y:S01]  /*2d60*/  ISETP.NE.AND P0, PT, R8, 0x2, PT ;  /* 0x000000020800780c */ /* 0x000fe20003f05270 */
[----:B------:R-:W-:Y:S06]  /*2d70*/  UGETNEXTWORKID.BROADCAST [UR8], [UR9] ;  /* 0x00000000080073ca */ /* 0x000fec0008000100 */
[----:B------:R-:W-:Y:S02]  /*2d80*/  USEL UR7, URZ, 0x1, UP0 ;  /* 0x00000001ff077887 */ /* 0x000fe40008000000 */
[----:B------:R-:W-:-:S04]  /*2d90*/  USEL UR5, UR4, URZ, UP0 ;  /* 0x000000ff04057287 */ /* 0x000fc80008000000 */
[----:B------:R-:W-:Y:S02]  /*2da0*/  LOP3.LUT R12, R12, UR7, RZ, 0x3c, !PT ;  /* 0x000000070c0c7c12 */ /* 0x000fe4000f8e3cff */
[----:B--2---:R-:W-:-:S04]  /*2db0*/  SHF.L.U32 R4, R10, 0x1f, RZ ;  /* 0x0000001f0a047819 */ /* 0x004fc800000006ff */
[----:B------:R-:W2:Y:S02]  /*2dc0*/  SYNCS.PHASECHK.TRANS64.TRYWAIT P1, [R2+URZ+0x90], R4 ;  /* 0x00009004020075a7 */ /* 0x000ea400080211ff */
[----:B--2---:R-:W-:Y:S05]  /*2dd0*/  @!P1 BRA `(.L_x_50) ;  /* 0x0000005800f09947 */ /* 0x004fea0003800000 */
.L_x_151:
[C---:B--2---:R-:W-:Y:S01]  /*2de0*/  LEA R4, R11.reuse, UR6, 0x4 ;  /* 0x000000060b047c11 */ /* 0x044fe2000f8e20ff */
[----:B------:R-:W-:Y:S01]  /*2df0*/  VIADD R2, R2, 0xa0 ;  /* 0x000000a002027836 */ /* 0x000fe20000000000 */
[----:B------:R-:W-:Y:S01]  /*2e00*/  SEL R8, R8, RZ, P0 ;  /* 0x000000ff08087207 */ /* 0x000fe20000000000 */
[----:B------:R-:W-:-:S03]  /*2e10*/  VIADD R11, R11, 0x1 ;  /* 0x000000010b0b7836 */ /* 0x000fc60000000000 */
[----:B------:R-:W2:Y:S01]  /*2e20*/  LDS.128 R4, [R4+0x120] ;  /* 0x0001200004047984 */ /* 0x000ea20000000c00 */
[----:B------:R-:W-:Y:S02]  /*2e30*/  PRMT R2, RZ, 0x654, R2 ;  /* 0x00000654ff027816 */ /* 0x000fe40000000002 */
[C---:B------:R-:W-:Y:S01]  /*2e40*/  ISETP.NE.AND P1, PT, R11.reuse, 0x2, PT ;  /* 0x000000020b00780c */ /* 0x040fe20003f25270 */
[----:B------:R-:W-:Y:S01]  /*2e50*/  @!PT LDS RZ, [RZ] ;  /* 0x00000000fffff984 */ /* 0x000fe20000000800 */
[----:B------:R-:W-:Y:S01]  /*2e60*/  @!PT LDS RZ, [RZ] ;  /* 0x00000000fffff984 */ /* 0x000fe20000000800 */
[----:B------:R-:W-:Y:S01]  /*2e70*/  @!PT LDS RZ, [RZ] ;  /* 0x00000000fffff984 */ /* 0x000fe20000000800 */
[----:B------:R-:W-:Y:S01]  /*2e80*/  @!PT LDS RZ, [RZ] ;  /* 0x00000000fffff984 */ /* 0x000fe20000000800 */
[----:B------:R3:W-:Y:S06]  /*2e90*/  MEMBAR.ALL.CTA ;  /* 0x0000000000007992 */ /* 0x0007ec0000008000 */
[----:B---3--:R-:W3:Y:S01]  /*2ea0*/  FENCE.VIEW.ASYNC.S ;  /* 0x00000000000073c6 */ /* 0x008ee20000000000 */
[----:B------:R-:W-:Y:S01]  /*2eb0*/  SEL R11, R11, RZ, P1 ;  /* 0x000000ff0b0b7207 */ /* 0x000fe20000800000 */
[----:B---3--:R3:W-:Y:S01]  /*2ec0*/  SYNCS.ARRIVE.TRANS64.RED.A1T0 RZ, [R2+URZ], RZ ;  /* 0x000000ff02ff79a7 */ /* 0x0087e200081004ff */
[----:B--2---:R-:W-:-:S02]  /*2ed0*/  LOP3.LUT P3, RZ, R6, 0x1, RZ, 0xc0, !PT ;  /* 0x0000000106ff7812 */ /* 0x004fc4000786c0ff */
[----:B------:R-:W-:-:S04]  /*2ee0*/  SEL R4, RZ, 0x1, P1 ;  /* 0x00000001ff047807 */ /* 0x000fc80000800000 */
[----:B------:R-:W-:Y:S02]  /*2ef0*/  LOP3.LUT R10, R10, R4, RZ, 0x3c, !PT ;  /* 0x000000040a0a7212 */ /* 0x000fe400078e3cff */
[----:B---3--:R-:W-:-:S04]  /*2f00*/  SEL R2, RZ, 0x1, P0 ;  /* 0x00000001ff027807 */ /* 0x008fc80000000000 */
[----:B------:R-:W-:Y:S01]  /*2f10*/  LOP3.LUT R9, R9, R2, RZ, 0x3c, !PT ;  /* 0x0000000209097212 */ /* 0x000fe200078e3cff */
[----:B------:R-:W-:Y:S06]  /*2f20*/  @P3 BRA `(.L_x_51) ;  /* 0xfffffffc002c3947 */ /* 0x000fec000383ffff */
[----:B------:R-:W-:Y:S01]  /*2f30*/  ULEA UR4, UR5, UR6, 0x3 ;  /* 0x0000000605047291 */ /* 0x000fe2000f8e18ff */
[----:B------:R-:W-:-:S08]  /*2f40*/  SHF.L.U32 R2, R12, 0x1f, RZ ;  /* 0x0000001f0c027819 */ /* 0x000fd000000006ff */
[----:B------:R-:W2:Y:S02]  /*2f50*/  SYNCS.PHASECHK.TRANS64 P0, [UR4+0xa0], R2 ;  /* 0x0000a002ff0075a7 */ /* 0x000ea40008001004 */
[----:B--2---:R-:W-:Y:S05]  /*2f60*/  @P0 BRA `(.L_x_52) ;  /* 0x0000000000080947 */ /* 0x004fea0003800000 */
[----:B------:R-:W2:Y:S02]  /*2f70*/  SYNCS.PHASECHK.TRANS64.TRYWAIT P0, [UR4+0xa0], R2 ;  /* 0x0000a002ff0075a7 */ /* 0x000ea40008001104 */
[----:B--2---:R-:W-:Y:S05]  /*2f80*/  @!P0 BRA `(.L_x_53) ;  /* 0x0000005800988947 */ /* 0x004fea0003800000 */
.L_x_52:
[----:B------:R-:W-:-:S04]  /*2f90*/  UIADD3 UR7, UPT, UPT, UR5, 0x1, URZ ;  /* 0x0000000105077890 */ /* 0x000fc8000fffe0ff */
[----:B------:R-:W-:-:S04]  /*2fa0*/  UISETP.NE.AND UP0, UPT, UR7, 0x2, UPT ;  /* 0x000000020700788c */ /* 0x000fc8000bf05270 */
[----:B------:R-:W-:Y:S02]  /*2fb0*/  USEL UR8, URZ, 0x1, UP0 ;  /* 0x00000001ff087887 */ /* 0x000fe40008000000 */
[----:B------:R-:W-:-:S04]  /*2fc0*/  USEL UR7, UR7, URZ, UP0 ;  /* 0x000000ff07077287 */ /* 0x000fc80008000000 */
[----:B------:R-:W-:Y:S01]  /*2fd0*/  ULEA UR7, UR7, UR6, 0x3 ;  /* 0x0000000607077291 */ /* 0x000fe2000f8e18ff */
[----:B--2---:R-:W-:-:S04]  /*2fe0*/  LOP3.LUT R2, R12, UR8, RZ, 0x3c, !PT ;  /* 0x000000080c027c12 */ /* 0x004fc8000f8e3cff */
[----:B------:R-:W-:-:S04]  /*2ff0*/  SHF.L.U32 R0, R2, 0x1f, RZ ;  /* 0x0000001f02007819 */ /* 0x000fc800000006ff */
[----:B------:R-:W2:Y:S02]  /*3000*/  SYNCS.PHASECHK.TRANS64 P0, [UR7+0xa0], R0 ;  /* 0x0000a000ff0075a7 */ /* 0x000ea40008001007 */
[----:B-12---:R-:W-:Y:S05]  /*3010*/  @P0 EXIT ;  /* 0x000000000000094d */ /* 0x006fea0003800000 */
[----:B------:R-:W-:Y:S02]  /*3020*/  SHF.L.U32 R2, R2, 0x1f, RZ ;  /* 0x0000001f02027819 */ /* 0x000fe400000006ff */
[----:B------:R-:W-:-:S07]  /*3030*/  MOV R0, UR7 ;  /* 0x0000000700007c02 */ /* 0x000fce0008000f00 */
.L_x_54:
[----:B-1----:R1:W2:Y:S02]  /*3040*/  SYNCS.PHASECHK.TRANS64.TRYWAIT P0, [R0+URZ+0xa0], R2 ;  /* 0x0000a002000075a7 */ /* 0x0022a400080011ff */
[----:B--2---:R-:W-:Y:S05]  /*3050*/  @!P0 NANOSLEEP.SYNCS 0x989680 ;  /* 0x009896800000895d */ /* 0x004fea0003900000 */
[----:B------:R-:W2:Y:S02]  /*3060*/  @!P0 SYNCS.PHASECHK.TRANS64 P0, [R0+URZ+0xa0], R2 ;  /* 0x0000a002000085a7 */ /* 0x000ea400080010ff */
[----:B--2---:R-:W-:Y:S05]  /*3070*/  @P0 EXIT ;  /* 0x000000000000094d */ /* 0x004fea0003800000 */
[----:B------:R-:W-:Y:S05]  /*3080*/  BRA `(.L_x_54) ;  /* 0xfffffffc00ec7947 */ /* 0x000fea000383ffff */
.L_x_47:
[----:B------:R-:W-:Y:S05]  /*3090*/  BRA.U UP4, `(.L_x_55) ;  /* 0x0000000d04a07547 */ /* 0x000fea000b800000 */
[----:B------:R-:W2:Y:S01]  /*30a0*/  S2UR UR7, SR_CgaCtaId ;  /* 0x00000000000779c3 */ /* 0x000ea20000008800 */
[----:B------:R-:W-:Y:S01]  /*30b0*/  UMOV UR4, 0x40 ;  /* 0x0000004000047882 */ /* 0x000fe20000000000 */
[----:B------:R-:W-:Y:S01]  /*30c0*/  NOP ;  /* 0x0000000000007918 */ /* 0x000fe20000000000 */
[----:B------:R-:W-:Y:S01]  /*30d0*/  UMOV UR6, 0x400 ;  /* 0x0000040000067882 */ /* 0x000fe20000000000 */
[----:B--2---:R-:W-:Y:S02]  /*30e0*/  ULEA UR5, UR7, UR4, 0x18 ;  /* 0x0000000407057291 */ /* 0x004fe4000f8ec0ff */
[----:B------:R-:W-:-:S07]  /*30f0*/  ULEA UR6, UR7, UR6, 0x18 ;  /* 0x0000000607067291 */ /* 0x000fce000f8ec0ff */
[----:B------:R-:W2:Y:S02]  /*3100*/  LDS.U8 R0, [UR5+0x1c] ;  /* 0x00001c05ff007984 */ /* 0x000ea40008000000 */
[----:B--2---:R-:W-:-:S13]  /*3110*/  ISETP.NE.AND P0, PT, R0, RZ, PT ;  /* 0x000000ff0000720c */ /* 0x004fda0003f05270 */
[----:B------:R-:W-:Y:S05]  /*3120*/  @P0 BRA `(.L_x_56) ;  /* 0x0000000000580947 */ /* 0x000fea0003800000 */
[----:B------:R-:W-:-:S13]  /*3130*/  ELECT P0, URZ, PT ;  /* 0x0000000000ff782f */ /* 0x000fda0003800000 */
[----:B------:R-:W-:Y:S05]  /*3140*/  @!P0 BRA `(.L_x_57) ;  /* 0x0000000000608947 */ /* 0x000fea0003800000 */
[----:B------:R-:W-:Y:S01]  /*3150*/  UMOV UR4, 0x10 ;  /* 0x0000001000047882 */ /* 0x000fe20000000000 */
[----:B------:R-:W-:Y:S01]  /*3160*/  HFMA2 R0, -RZ, RZ, 0, 5.9604644775390625e-08 ;  /* 0x00000001ff007431 */ /* 0x000fe200000001ff */
[----:B------:R-:W-:-:S03]  /*3170*/  MOV R3, 0xffff ;  /* 0x0000ffff00037802 */ /* 0x000fc60000000f00 */
[----:B------:R-:W-:Y:S04]  /*3180*/  DEPBAR.LE SB2, 0x36 ;  /* 0x0000ad800000791a */ /* 0x000fe80000000000 */
[----:B------:R-:W2:Y:S02]  /*3190*/  UTCATOMSWS.FIND_AND_SET.ALIGN UP0, UR4, UR4 ;  /* 0x00000004000475e3 */ /* 0x000ea40008000800 */
[----:B--2---:R-:W-:Y:S01]  /*31a0*/  MOV R4, UR4 ;  /* 0x0000000400047c02 */ /* 0x004fe20008000f00 */
[----:B------:R-:W-:Y:S06]  /*31b0*/  BRA.U UP0, `(.L_x_58) ;  /* 0x0000000100187547 */ /* 0x000fec000b800000 */
.L_x_59:
[----:B------:R-:W-:Y:S05]  /*31c0*/  NANOSLEEP 0x64 ;  /* 0x000000640000795d */ /* 0x000fea0003800000 */
[----:B------:R-:W-:-:S05]  /*31d0*/  UMOV UR4, 0x10 ;  /* 0x0000001000047882 */ /* 0x000fca0000000000 */
[----:B------:R-:W-:Y:S04]  /*31e0*/  DEPBAR.LE SB2, 0x36 ;  /* 0x0000ad800000791a */ /* 0x000fe80000000000 */
[----:B------:R-:W2:Y:S02]  /*31f0*/  UTCATOMSWS.FIND_AND_SET.ALIGN UP0, UR4, UR4 ;  /* 0x00000004000475e3 */ /* 0x000ea40008000800 */
[----:B--2---:R-:W-:Y:S01]  /*3200*/  MOV R4, UR4 ;  /* 0x0000000400047c02 */ /* 0x004fe20008000f00 */
[----:B------:R-:W-:Y:S05]  /*3210*/  BRA.U !UP0, `(.L_x_59) ;  /* 0xfffffffd08e87547 */ /* 0x000fea000b83ffff */
.L_x_58:
[-C--:B------:R-:W-:Y:S02]  /*3220*/  SHF.L.U32 R3, R3, R4.reuse, RZ ;  /* 0x0000000403037219 */ /* 0x080fe400000006ff */
[----:B------:R-:W-:Y:S01]  /*3230*/  SHF.L.U32 R0, R0, R4, RZ ;  /* 0x0000000400007219 */ /* 0x000fe200000006ff */
[----:B------:R-:W-:Y:S02]  /*3240*/  IMAD.SHL.U32 R4, R4, 0x20, RZ ;  /* 0x0000002004047824 */ /* 0x000fe400078e00ff */
[----:B------:R2:W-:Y:S04]  /*3250*/  ATOMS.OR RZ, [UR5+0x14], R3 ;  /* 0x00001403ffff798c */ /* 0x0005e8000b000005 */
[----:B------:R2:W-:Y:S04]  /*3260*/  ATOMS.OR RZ, [UR5+0x18], R0 ;  /* 0x00001800ffff798c */ /* 0x0005e8000b000005 */
[----:B------:R2:W-:Y:S01]  /*3270*/  STS [UR6+0x140], R4 ;  /* 0x00014004ff007988 */ /* 0x0005e20008000806 */
[----:B------:R-:W-:Y:S05]  /*3280*/  BRA `(.L_x_57) ;  /* 0x0000000000107947 */ /* 0x000fea0003800000 */
.L_x_56:
[----:B------:R-:W-:Y:S02]  /*3290*/  MOV R0, 0xffffffff ;  /* 0xffffffff00007802 */ /* 0x000fe40000000f00 */
[----:B------:R-:W-:-:S03]  /*32a0*/  MOV R4, 0x32d0 ;  /* 0x000032d000047802 */ /* 0x000fc60000000f00 */
[----:B------:R2:W-:Y:S04]  /*32b0*/  STS [UR6+0x140], R0 ;  /* 0x00014000ff007988 */ /* 0x0005e80008000806 */
[----:B-12--5:R-:W-:Y:S05]  /*32c0*/  CALL.REL.NOINC `($__internal_1_$__cuda_sm10x_tcgen05_guardrail_trap_phase_invalid_during_alloc) ;  /* 0x0000005c00e07944 */ /* 0x026fea0003c00000 */
.L_x_57:
[----:B------:R-:W-:Y:S05]  /*32d0*/  WARPSYNC.ALL ;  /* 0x0000000000007948 */ /* 0x000fea0003800000 */
[----:B------:R-:W3:Y:S01]  /*32e0*/  S2UR UR4, SR_CgaCtaId ;  /* 0x00000000000479c3 */ /* 0x000ee20000008800 */
[----:B------:R-:W-:Y:S01]  /*32f0*/  UMOV UR17, 0x400 ;  /* 0x0000040000117882 */ /* 0x000fe20000000000 */
[----:B------:R-:W-:-:S06]  /*3300*/  NOP ;  /* 0x0000000000007918 */ /* 0x000fcc0000000000 */
[----:B------:R-:W-:Y:S06]  /*3310*/  BAR.ARV 0x6, 0xa0 ;  /* 0x0182800000007b1d */ /* 0x000fec0000002000 */
[----:B------:R-:W4:Y:S01]  /*3320*/  LDCU UR5, c[0x0][0x38c] ;  /* 0x00007180ff0577ac */ /* 0x000f220008000800 */
[----:B------:R-:W-:Y:S01]  /*3330*/  LOP3.LUT R2, R2, 0xffff, RZ, 0xc0, !PT ;  /* 0x0000ffff02027812 */ /* 0x000fe200078ec0ff */
[----:B------:R-:W-:Y:S01]  /*3340*/  IMAD.MOV.U32 R11, RZ, RZ, 0x1 ;  /* 0x00000001ff0b7424 */ /* 0x000fe200078e00ff */
[----:B------:R-:W-:Y:S01]  /*3350*/  CS2R R8, SRZ ;  /* 0x0000000000087805 */ /* 0x000fe2000001ff00 */
[----:B------:R-:W1:Y:S01]  /*3360*/  LDCU UR8, c[0x0][0x38c] ;  /* 0x00007180ff0877ac */ /* 0x000e620008000800 */
[----:B------:R-:W-:Y:S01]  /*3370*/  R2UR UR19, R2 ;  /* 0x00000000021372ca */ /* 0x000fe200000e0000 */
[----:B------:R-:W-:Y:S01]  /*3380*/  IMAD.MOV.U32 R10, RZ, RZ, RZ ;  /* 0x000000ffff0a7224 */ /* 0x000fe200078e00ff */
[----:B------:R-:W-:Y:S01]  /*3390*/  UMOV UR22, URZ ;  /* 0x000000ff00167c82 */ /* 0x000fe20008000000 */
[----:B------:R-:W-:Y:S01]  /*33a0*/  UMOV UR14, URZ ;  /* 0x000000ff000e7c82 */ /* 0x000fe20008000000 */
[----:B---3--:R-:W-:Y:S01]  /*33b0*/  ULEA UR17, UR4, UR17, 0x18 ;  /* 0x0000001104117291 */ /* 0x008fe2000f8ec0ff */
[----:B------:R-:W-:Y:S01]  /*33c0*/  UMOV UR26, 0x0 ;  /* 0x00000000001a7882 */ /* 0x000fe20000000000 */
[----:B------:R-:W-:-:S02]  /*33d0*/  UMOV UR27, 0x4200010 ;  /* 0x04200010001b7882 */ /* 0x000fc40000000000 */
[----:B------:R-:W-:Y:S02]  /*33e0*/  UIADD3 UR6, UPT, UPT, UR17, 0x4400, URZ ;  /* 0x0000440011067890 */ /* 0x000fe4000fffe0ff */
[----:B------:R-:W-:Y:S02]  /*33f0*/  UIADD3 UR7, UPT, UPT, UR17, 0x8400, URZ ;  /* 0x0000840011077890 */ /* 0x000fe4000fffe0ff */
[----:B----4-:R-:W-:Y:S01]  /*3400*/  UIADD3 UR5, UPT, UPT, UR5, 0x1f, URZ ;  /* 0x0000001f05057890 */ /* 0x010fe2000fffe0ff */
[----:B--2---:R-:W2:Y:S01]  /*3410*/  LDS R0, [UR17+0x140] ;  /* 0x00014011ff007984 */ /* 0x004ea20008000800 */
[----:B------:R-:W-:Y:S02]  /*3420*/  USHF.R.U32.HI UR6, URZ, 0x4, UR6 ;  /* 0x00000004ff067899 */ /* 0x000fe40008011606 */
[----:B------:R-:W-:Y:S02]  /*3430*/  USHF.R.S32.HI UR4, URZ, 0x1f, UR5 ;  /* 0x0000001fff047899 */ /* 0x000fe40008011405 */
[----:B------:R-:W-:-:S02]  /*3440*/  ULOP3.LUT UR6, UR6, 0x3fff, URZ, 0xc0, !UPT ;  /* 0x00003fff06067892 */ /* 0x000fc4000f8ec0ff */
[----:B------:R-:W-:Y:S02]  /*3450*/  ULEA.HI UR4, UR4, UR5, URZ, 0x5 ;  /* 0x0000000504047291 */ /* 0x000fe4000f8f28ff */
[----:B------:R-:W-:Y:S02]  /*3460*/  USHF.R.U32.HI UR5, URZ, 0x4, UR7 ;  /* 0x00000004ff057899 */ /* 0x000fe40008011607 */
[----:B------:R-:W-:Y:S02]  /*3470*/  USHF.R.S32.HI UR28, URZ, 0x5, UR4 ;  /* 0x00000005ff1c7899 */ /* 0x000fe40008011404 */
[----:B------:R-:W-:Y:S02]  /*3480*/  ULOP3.LUT UR5, UR5, 0x3fff, URZ, 0xc0, !UPT ;  /* 0x00003fff05057892 */ /* 0x000fe4000f8ec0ff */
[----:B------:R-:W-:Y:S02]  /*3490*/  UISETP.LT.AND UP0, UPT, UR28, 0x1, UPT ;  /* 0x000000011c00788c */ /* 0x000fe4000bf01270 */
[----:B------:R-:W-:-:S02]  /*34a0*/  ULOP3.LUT UR20, UR6, 0x10000, URZ, 0xfc, !UPT ;  /* 0x0001000006147892 */ /* 0x000fc4000f8efcff */
[----:B------:R-:W-:Y:S02]  /*34b0*/  USEL UR29, UR28, 0x1, !UP0 ;  /* 0x000000011c1d7887 */ /* 0x000fe4000c000000 */
[----:B------:R-:W-:Y:S02]  /*34c0*/  ULOP3.LUT UR21, UR5, 0x10000, URZ, 0xfc, !UPT ;  /* 0x0001000005157892 */ /* 0x000fe4000f8efcff */
[----:B------:R-:W-:Y:S02]  /*34d0*/  UIADD3 UR29, UPT, UPT, -UR29, URZ, URZ ;  /* 0x000000ff1d1d7290 */ /* 0x000fe4000fffe1ff */
[----:B-1----:R-:W-:Y:S01]  /*34e0*/  UISETP.GE.AND UP4, UPT, UR8, 0x1, UPT ;  /* 0x000000010800788c */ /* 0x002fe2000bf86270 */
[----:B------:R-:W-:Y:S01]  /*34f0*/  UMOV UR24, 0x0 ;  /* 0x0000000000187882 */ /* 0x000fe20000000000 */
[----:B------:R-:W-:Y:S01]  /*3500*/  UMOV UR25, 0x4200010 ;  /* 0x0420001000197882 */ /* 0x000fe20000000000 */
[----:B--2---:R-:W-:-:S15]  /*3510*/  R2UR UR30, R0 ;  /* 0x00000000001e72ca */ /* 0x004fde00000e0000 */
.L_x_66:
[----:B------:R-:W-:Y:S02]  /*3520*/  LEA R0, R10, UR17, 0x3 ;  /* 0x000000110a007c11 */ /* 0x000fe4000f8e18ff */
[----:B------:R-:W-:Y:S02]  /*3530*/  SHF.L.U32 R2, R9, 0x1f, RZ ;  /* 0x0000001f09027819 */ /* 0x000fe400000006ff */
[----:B------:R-:W-:Y:S01]  /*3540*/  PLOP3.LUT P0, PT, PT, PT, UP4, 0x80, 0x8 ;  /* 0x000000000008781c */ /* 0x000fe20003f0f048 */
[----:B------:R-:W-:Y:S01]  /*3550*/  VIADD R3, R0, 0xa0 ;  /* 0x000000a000037836 */ /* 0x000fe20000000000 */
[----:B-1----:R-:W1:Y:S02]  /*3560*/  SYNCS.PHASECHK.TRANS64.TRYWAIT P1, [R0+URZ+0x90], R2 ;  /* 0x00009002000075a7 */ /* 0x002e6400080211ff */
[----:B-1-3--:R-:W-:Y:S09]  /*3570*/  @!P1 BRA `(.L_x_60) ;  /* 0x0000005400349947 */ /* 0x00aff20003800000 */
.L_x_153:
[----:B------:R-:W-:Y:S01]  /*3580*/  LEA R4, R10, UR17, 0x4 ;  /* 0x000000110a047c11 */ /* 0x000fe2000f8e20ff */
[----:B------:R-:W-:Y:S01]  /*3590*/  @UP4 ULEA UR4, UR14, UR17, 0x3 ;  /* 0x000000110e044291 */ /* 0x000fe2000f8e18ff */
[----:B------:R-:W-:Y:S01]  /*35a0*/  PLOP3.LUT P2, PT, PT, PT, PT, 0x80, 0x8 ;  /* 0x000000000008781c */ /* 0x000fe20003f4f070 */
[----:B------:R-:W-:Y:S01]  /*35b0*/  ULEA UR23, UR22, UR17, 0x3 ;  /* 0x0000001116177291 */ /* 0x000fe2000f8e18ff */
[----:B------:R-:W-:Y:S02]  /*35c0*/  PRMT R3, RZ, 0x654, R3 ;  /* 0x00000654ff037816 */ /* 0x000fe40000000003 */
[----:B------:R-:W2:Y:S01]  /*35d0*/  LDS.128 R4, [R4+0x120] ;  /* 0x0001200004047984 */ /* 0x000ea20000000c00 */
[----:B-1----:R-:W-:Y:S02]  /*35e0*/  @P0 SHF.L.U32 R2, R8, 0x1f, RZ ;  /* 0x0000001f08020819 */ /* 0x002fe400000006ff */
[----:B------:R-:W-:Y:S01]  /*35f0*/  SHF.L.U32 R0, R11, 0x1f, RZ ;  /* 0x0000001f0b007819 */ /* 0x000fe200000006ff */
[----:B------:R-:W-:Y:S01]  /*3600*/  @!PT LDS RZ, [RZ] ;  /* 0x00000000fffff984 */ /* 0x000fe20000000800 */
[----:B------:R-:W-:Y:S01]  /*3610*/  @!PT LDS RZ, [RZ] ;  /* 0x00000000fffff984 */ /* 0x000fe20000000800 */
[----:B------:R-:W-:Y:S01]  /*3620*/  @!PT LDS RZ, [RZ] ;  /* 0x00000000fffff984 */ /* 0x000fe20000000800 */
[----:B------:R-:W-:Y:S01]  /*3630*/  @!PT LDS RZ, [RZ] ;  /* 0x00000000fffff984 */ /* 0x000fe20000000800 */
[----:B------:R1:W-:Y:S06]  /*3640*/  MEMBAR.ALL.CTA ;  /* 0x0000000000007992 */ /* 0x0003ec0000008000 */
[----:B-1----:R-:W1:Y:S02]  /*3650*/  FENCE.VIEW.ASYNC.S ;  /* 0x00000000000073c6 */ /* 0x002e640000000000 */
[----:B-1----:R1:W-:Y:S01]  /*3660*/  SYNCS.ARRIVE.TRANS64.RED.A1T0 RZ, [R3+URZ], RZ ;  /* 0x000000ff03ff79a7 */ /* 0x0023e200081004ff */
[----:B------:R1:W3:Y:S01]  /*3670*/  @P0 SYNCS.PHASECHK.TRANS64.TRYWAIT P2, [UR4], R2 ;  /* 0x00000002ff0005a7 */ /* 0x0002e20008041104 */
[----:B------:R-:W-:Y:S01]  /*3680*/  ULEA.HI UR4, UR22, UR22, URZ, 0x1 ;  /* 0x0000001616047291 */ /* 0x000fe2000f8f08ff */
[----:B--2---:R-:W-:-:S03]  /*3690*/  LOP3.LUT P1, RZ, R6, 0x1, RZ, 0xc0, !PT ;  /* 0x0000000106ff7812 */ /* 0x004fc6000782c0ff */
[----:B------:R-:W-:Y:S02]  /*36a0*/  USHF.L.U32 UR18, UR4, 0x6, URZ ;  /* 0x0000000604127899 */ /* 0x000fe400080006ff */
[----:B------:R-:W-:Y:S02]  /*36b0*/  ULOP3.LUT UR4, UR4, 0xffe, URZ, 0xc0, !UPT ;  /* 0x00000ffe04047892 */ /* 0x000fe4000f8ec0ff */
[----:B------:R-:W-:Y:S02]  /*36c0*/  ULOP3.LUT UR18, UR18, 0xffffff80, URZ, 0xc0, !UPT ;  /* 0xffffff8012127892 */ /* 0x000fe4000f8ec0ff */
[----:B------:R-:W-:Y:S02]  /*36d0*/  UIADD3 UR4, UPT, UPT, -UR4, UR22, URZ ;  /* 0x0000001604047290 */ /* 0x000fe4000fffe1ff */
[----:B------:R-:W-:Y:S01]  /*36e0*/  UIADD3 UR18, UPT, UPT, UR30, UR18, URZ ;  /* 0x000000121e127290 */ /* 0x000fe2000fffe0ff */
[----:B------:R-:W2:Y:S03]  /*36f0*/  SYNCS.PHASECHK.TRANS64.TRYWAIT P0, [UR23+0xd0], R0 ;  /* 0x0000d000ff0075a7 */ /* 0x000ea60008001117 */
[----:B------:R-:W-:Y:S01]  /*3700*/  ULEA UR18, UR4, UR18, 0x14 ;  /* 0x0000001204127291 */ /* 0x000fe2000f8ea0ff */
[----:B-123--:R-:W-:Y:S11]  /*3710*/  @!P0 BRA `(.L_x_61) ;  /* 0x0000005000e08947 */ /* 0x00eff60003800000 */
.L_x_155:
[----:B------:R-:W-:Y:S01]  /*3720*/  IADD3 R10, PT, PT, R10, 0x1, RZ ;  /* 0x000000010a0a7810 */ /* 0x000fe20007ffe0ff */
[----:B------:R-:W-:Y:S06]  /*3730*/  BRA.U !UP4, `(.L_x_62) ;  /* 0x000000010c987547 */ /* 0x000fec000b800000 */
[----:B------:R-:W-:Y:S01]  /*3740*/  UPLOP3.LUT UP2, UPT, UPT, UPT, UPT, 0x40, 0x4 ;  /* 0x000000000004789c */ /* 0x000fe20003f4e870 */
[----:B------:R-:W-:Y:S01]  /*3750*/  UMOV UR16, UR29 ;  /* 0x0000001d00107c82 */ /* 0x000fe20008000000 */
[----:B------:R-:W-:Y:S01]  /*3760*/  UMOV UR15, UR28 ;  /* 0x0000001c000f7c82 */ /* 0x000fe20008000000 */
[----:B------:R-:W-:-:S08]  /*3770*/  UMOV UR6, UR14 ;  /* 0x0000000e00067c82 */ /* 0x000fd00008000000 */
.L_x_65:
[----:B------:R-:W-:Y:S02]  /*3780*/  UIADD3 UR16, UPT, UPT, UR16, 0x1, URZ ;  /* 0x0000000110107890 */ /* 0x000fe4000fffe0ff */
[----:B--2---:R-:W-:Y:S02]  /*3790*/  ULEA UR5, UR6, UR17, 0x3 ;  /* 0x0000001106057291 */ /* 0x004fe4000f8e18ff */
[----:B------:R-:W-:Y:S01]  /*37a0*/  UISETP.NE.AND UP3, UPT, UR16, URZ, UPT ;  /* 0x000000ff1000728c */ /* 0x000fe2000bf65270 */
[----:B---3--:R-:W-:Y:S10]  /*37b0*/  @P2 BRA `(.L_x_63) ;  /* 0x00000000000c2947 */ /* 0x008ff40003800000 */
[----:B-1----:R-:W-:Y:S04]  /*37c0*/  SHF.L.U32 R2, R8, 0x1f, RZ ;  /* 0x0000001f08027819 */ /* 0x002fe800000006ff */
[----:B------:R-:W1:Y:S02]  /*37d0*/  SYNCS.PHASECHK.TRANS64.TRYWAIT P0, [UR5], R2 ;  /* 0x00000002ff0075a7 */ /* 0x000e640008001105 */
[----:B-1----:R-:W-:Y:S05]  /*37e0*/  @!P0 BRA `(.L_x_64) ;  /* 0x0000005000c48947 */ /* 0x002fea0003800000 */
.L_x_63:
[----:B------:R-:W-:Y:S01]  /*37f0*/  UISETP.NE.AND UP0, UPT, UR15, 0x1, UPT ;  /* 0x000000010f00788c */ /* 0x000fe2000bf05270 */
[----:B------:R-:W-:Y:S01]  /*3800*/  PLOP3.LUT P2, PT, PT, PT, PT, 0x80, 0x8 ;  /* 0x000000000008781c */ /* 0x000fe20003f4f070 */
[----:B------:R-:W-:Y:S02]  /*3810*/  UIADD3 UR4, UPT, UPT, UR6, 0x1, URZ ;  /* 0x0000000106047890 */ /* 0x000fe4000fffe0ff */
[----:B------:R-:W-:Y:S02]  /*3820*/  ULEA UR12, UR6, UR21, 0x9 ;  /* 0x00000015060c7291 */ /* 0x000fe4000f8e48ff */
[----:B------:R-:W-:Y:S01]  /*3830*/  UISETP.NE.AND UP1, UPT, UR4, 0x4, UPT ;  /* 0x000000040400788c */ /* 0x000fe2000bf25270 */
[----:B------:R-:W-:Y:S01]  /*3840*/  PLOP3.LUT P0, PT, PT, PT, UP0, 0x80, 0x8 ;  /* 0x000000000008781c */ /* 0x000fe20003f0f008 */
[----:B------:R-:W-:Y:S02]  /*3850*/  UIADD3 UR10, UPT, UPT, UR12, 0x2, URZ ;  /* 0x000000020c0a7890 */ /* 0x000fe4000fffe0ff */
[----:B------:R-:W-:Y:S02]  /*3860*/  USEL UR7, URZ, 0x1, UP1 ;  /* 0x00000001ff077887 */ /* 0x000fe40008800000 */
[----:B------:R-:W-:Y:S02]  /*3870*/  USEL UR14, UR4, URZ, UP1 ;  /* 0x000000ff040e7287 */ /* 0x000fe40008800000 */
[----:B------:R-:W-:Y:S02]  /*3880*/  UIADD3 UR15, UPT, UPT, UR15, -0x1, URZ ;  /* 0xffffffff0f0f7890 */ /* 0x000fe4000fffe0ff */
[----:B------:R-:W-:Y:S01]  /*3890*/  @UP0 ULEA UR4, UR14, UR17, 0x3 ;  /* 0x000000110e040291 */ /* 0x000fe2000f8e18ff */
[----:B------:R-:W-:Y:S01]  /*38a0*/  LOP3.LUT R8, R8, UR7, RZ, 0x3c, !PT ;  /* 0x0000000708087c12 */ /* 0x000fe2000f8e3cff */
[----:B------:R-:W-:Y:S01]  /*38b0*/  UIADD3 UR7, UPT, UPT, UR5, 0x20, URZ ;  /* 0x0000002005077890 */ /* 0x000fe2000fffe0ff */
[----:B------:R-:W-:Y:S02]  /*38c0*/  UMOV UR13, 0x80004020 ;  /* 0x80004020000d7882 */ /* 0x000fe40000000000 */
[----:B-1----:R-:W-:Y:S01]  /*38d0*/  @P0 SHF.L.U32 R0, R8, 0x1f, RZ ;  /* 0x0000001f08000819 */ /* 0x002fe200000006ff */
[----:B------:R-:W-:Y:S01]  /*38e0*/  UMOV UR5, 0x80004020 ;  /* 0x8000402000057882 */ /* 0x000fe20000000000 */
[----:B------:R-:W-:Y:S01]  /*38f0*/  UMOV UR11, 0x80004020 ;  /* 0x80004020000b7882 */ /* 0x000fe20000000000 */
[----:B------:R-:W-:Y:S01]  /*3900*/  UMOV UR9, 0x80004020 ;  /* 0x8000402000097882 */ /* 0x000fe20000000000 */
[----:B------:R2:W3:Y:S01]  /*3910*/  @P0 SYNCS.PHASECHK.TRANS64.TRYWAIT P2, [UR4], R0 ;  /* 0x00000000ff0005a7 */ /* 0x0004e20008041104 */
[----:B------:R-:W-:Y:S03]  /*3920*/  ULEA UR4, UR6, UR20, 0x8 ;  /* 0x0000001406047291 */ /* 0x000fe6000f8e40ff */
[----:B------:R-:W-:Y:S01]  /*3930*/  UMOV UR6, UR14 ;  /* 0x0000000e00067c82 */ /* 0x000fe20008000000 */
[----:B------:R-:W-:Y:S05]  /*3940*/  UIADD3 UR8, UPT, UPT, UR4, 0x2, URZ ;  /* 0x0000000204087890 */ /* 0x000fea000fffe0ff */
[----:B------:R2:W-:Y:S01]  /*3950*/  UTCHMMA gdesc[UR4], gdesc[UR12], tmem[UR18], tmem[UR26], idesc[UR27], UP2 ;  /* 0x00ff1a0c040075ea */ /* 0x0005e20009000012 */
[----:B------:R-:W-:Y:S03]  /*3960*/  UPLOP3.LUT UP2, UPT, UPT, UPT, UPT, 0x80, 0x8 ;  /* 0x000000000008789c */ /* 0x000fe60003f4f070 */
[----:B------:R2:W-:Y:S01]  /*3970*/  UTCHMMA gdesc[UR8], gdesc[UR10], tmem[UR18], tmem[UR24], idesc[UR25], UPT ;  /* 0x00ff180a080075ea */ /* 0x0005e2000b800012 */
[----:B------:R2:W-:Y:S01]  /*3980*/  UTCBAR.MULTICAST [UR7], URZ, UR19 ;  /* 0x000000ff070073e9 */ /* 0x0005e20008000813 */
[----:B------:R-:W-:Y:S06]  /*3990*/  BRA.U UP3, `(.L_x_65) ;  /* 0xfffffffd03787547 */ /* 0x000fec000b83ffff */
.L_x_62:
[----:B--2---:R-:W-:Y:S01]  /*39a0*/  UIADD3 UR4, UPT, UPT, UR22, 0x1, URZ ;  /* 0x0000000116047890 */ /* 0x004fe2000fffe0ff */
[C---:B------:R-:W-:Y:S01]  /*39b0*/  ISETP.NE.AND P0, PT, R10.reuse, 0x2, PT ;  /* 0x000000020a00780c */ /* 0x040fe20003f05270 */
[----:B------:R-:W-:Y:S02]  /*39c0*/  UIADD3 UR5, UPT, UPT, UR23, 0xb0, URZ ;  /* 0x000000b017057890 */ /* 0x000fe4000fffe0ff */
[----:B------:R-:W-:Y:S01]  /*39d0*/  UISETP.NE.AND UP0, UPT, UR4, 0x4, UPT ;  /* 0x000000040400788c */ /* 0x000fe2000bf05270 */
[----:B-1----:R-:W-:Y:S02]  /*39e0*/  SEL R0, RZ, 0x1, P0 ;  /* 0x00000001ff007807 */ /* 0x002fe40000000000 */
[----:B------:R-:W-:Y:S01]  /*39f0*/  SEL R10, R10, RZ, P0 ;  /* 0x000000ff0a0a7207 */ /* 0x000fe20000000000 */
[----:B------:R-:W-:Y:S01]  /*3a00*/  USEL UR6, URZ, 0x1, UP0 ;  /* 0x00000001ff067887 */ /* 0x000fe20008000000 */
[----:B------:R-:W-:Y:S01]  /*3a10*/  LOP3.LUT R9, R9, R0, RZ, 0x3c, !PT ;  /* 0x0000000009097212 */ /* 0x000fe200078e3cff */
[----:B------:R-:W-:Y:S01]  /*3a20*/  USEL UR22, UR4, URZ, UP0 ;  /* 0x000000ff04167287 */ /* 0x000fe20008000000 */
[----:B------:R1:W-:Y:S03]  /*3a30*/  UTCBAR [UR5], URZ ;  /* 0x000000ff050073e9 */ /* 0x0003e600080000ff */
[----:B------:R-:W-:Y:S01]  /*3a40*/  LOP3.LUT R11, R11, UR6, RZ, 0x3c, !PT ;  /* 0x000000060b0b7c12 */ /* 0x000fe2000f8e3cff */
[----:B------:R-:W-:Y:S07]  /*3a50*/  @P1 BRA `(.L_x_66) ;  /* 0xfffffff800b01947 */ /* 0x000fee000383ffff */
[----:B------:R-:W2:Y:S01]  /*3a60*/  S2UR UR8, SR_CgaCtaId ;  /* 0x00000000000879c3 */ /* 0x000ea20000008800 */
[----:B------:R-:W-:Y:S01]  /*3a70*/  ELECT P0, URZ, PT ;  /* 0x0000000000ff782f */ /* 0x000fe20003800000 */
[----:B------:R-:W-:Y:S01]  /*3a80*/  IMAD.MOV.U32 R0, RZ, RZ, 0x1 ;  /* 0x00000001ff007424 */ /* 0x000fe200078e00ff */
[----:B------:R-:W-:Y:S01]  /*3a90*/  UIADD3 UR17, UPT, UPT, UR17, 0xd0, URZ ;  /* 0x000000d011117890 */ /* 0x000fe2000fffe0ff */
[----:B------:R-:W-:Y:S01]  /*3aa0*/  SHF.L.U32 R2, R11, 0x1f, RZ ;  /* 0x0000001f0b027819 */ /* 0x000fe200000006ff */
[----:B------:R-:W-:-:S03]  /*3ab0*/  UMOV UR4, 0x40 ;  /* 0x0000004000047882 */ /* 0x000fc60000000000 */
[----:B------:R-:W-:Y:S01]  /*3ac0*/  UVIRTCOUNT.DEALLOC.SMPOOL 0x80 ;  /* 0x000000800000784c */ /* 0x000fe20000000000 */
[----:B--2---:R-:W-:Y:S02]  /*3ad0*/  ULEA UR8, UR8, UR4, 0x18 ;  /* 0x0000000408087291 */ /* 0x004fe4000f8ec0ff */
[----:B------:R-:W-:-:S07]  /*3ae0*/  ULEA UR4, UR22, UR17, 0x3 ;  /* 0x0000001116047291 */ /* 0x000fce000f8e18ff */
[----:B------:R2:W-:Y:S02]  /*3af0*/  @P0 STS.U8 [UR8+0x1c], R0 ;  /* 0x00001c00ff000988 */ /* 0x0005e40008000008 */
[----:B------:R-:W4:Y:S02]  /*3b00*/  SYNCS.PHASECHK.TRANS64.TRYWAIT P0, [UR4], R2 ;  /* 0x00000002ff0075a7 */ /* 0x000f240008001104 */
[----:B--2-4-:R-:W-:Y:S05]  /*3b10*/  @!P0 BRA `(.L_x_67) ;  /* 0x0000005000108947 */ /* 0x014fea0003800000 */
.L_x_158:
[----:B------:R-:W-:-:S04]  /*3b20*/  UIADD3 UR4, UPT, UPT, UR22, 0x1, URZ ;  /* 0x0000000116047890 */ /* 0x000fc8000fffe0ff */
[----:B------:R-:W-:-:S04]  /*3b30*/  UISETP.NE.AND UP0, UPT, UR4, 0x4, UPT ;  /* 0x000000040400788c */ /* 0x000fc8000bf05270 */
[----:B------:R-:W-:Y:S02]  /*3b40*/  USEL UR6, URZ, 0x1, UP0 ;  /* 0x00000001ff067887 */ /* 0x000fe40008000000 */
[----:B------:R-:W-:-:S04]  /*3b50*/  USEL UR4, UR4, URZ, UP0 ;  /* 0x000000ff04047287 */ /* 0x000fc80008000000 */
[----:B-1----:R-:W-:Y:S01]  /*3b60*/  ULEA UR5, UR4, UR17, 0x3 ;  /* 0x0000001104057291 */ /* 0x002fe2000f8e18ff */
[----:B--2---:R-:W-:-:S04]  /*3b70*/  LOP3.LUT R2, R11, UR6, RZ, 0x3c, !PT ;  /* 0x000000060b027c12 */ /* 0x004fc8000f8e3cff */
[----:B------:R-:W-:-:S04]  /*3b80*/  SHF.L.U32 R3, R2, 0x1f, RZ ;  /* 0x0000001f02037819 */ /* 0x000fc800000006ff */
[----:B------:R-:W1:Y:S02]  /*3b90*/  SYNCS.PHASECHK.TRANS64.TRYWAIT P0, [UR5], R3 ;  /* 0x00000003ff0075a7 */ /* 0x000e640008001105 */
[----:B-1----:R-:W-:Y:S05]  /*3ba0*/  @!P0 BRA `(.L_x_68) ;  /* 0x0000005000048947 */ /* 0x002fea0003800000 */
.L_x_160:
        /* <DEDUP_REMOVED lines=9> */
.L_x_162:
[----:B------:R-:W-:-:S04]  /*3c40*/  UIADD3 UR4, UPT, UPT, UR4, 0x1, URZ ;  /* 0x0000000104047890 */ /* 0x000fc8000fffe0ff */
[----:B------:R-:W-:-:S04]  /*3c50*/  UISETP.NE.AND UP0, UPT, UR4, 0x4, UPT ;  /* 0x000000040400788c */ /* 0x000fc8000bf05270 */
[----:B------:R-:W-:Y:S02]  /*3c60*/  USEL UR5, URZ, 0x1, UP0 ;  /* 0x00000001ff057887 */ /* 0x000fe40008000000 */
[----:B------:R-:W-:-:S04]  /*3c70*/  USEL UR4, UR4, URZ, UP0 ;  /* 0x000000ff04047287 */ /* 0x000fc80008000000 */
[----:B------:R-:W-:Y:S01]  /*3c80*/  ULEA UR4, UR4, UR17, 0x3 ;  /* 0x0000001104047291 */ /* 0x000fe2000f8e18ff */
[----:B------:R-:W-:-:S04]  /*3c90*/  LOP3.LUT R2, R2, UR5, RZ, 0x3c, !PT ;  /* 0x0000000502027c12 */ /* 0x000fc8000f8e3cff */
[----:B------:R-:W-:-:S04]  /*3ca0*/  SHF.L.U32 R2, R2, 0x1f, RZ ;  /* 0x0000001f02027819 */ /* 0x000fc800000006ff */
[----:B------:R-:W2:Y:S02]  /*3cb0*/  SYNCS.PHASECHK.TRANS64.TRYWAIT P0, [UR4], R2 ;  /* 0x00000002ff0075a7 */ /* 0x000ea40008001104 */
[----:B--2---:R-:W-:Y:S05]  /*3cc0*/  @!P0 BRA `(.L_x_70) ;  /* 0x0000004c00ec8947 */ /* 0x004fea0003800000 */
.L_x_164:
[----:B------:R-:W-:Y:S01]  /*3cd0*/  NOP ;  /* 0x0000000000007918 */ /* 0x000fe20000000000 */
[----:B-1----:R-:W1:Y:S01]  /*3ce0*/  LDS R0, [UR8+0x14] ;  /* 0x00001408ff007984 */ /* 0x002e620008000800 */
[----:B------:R-:W-:Y:S01]  /*3cf0*/  ULOP3.LUT UR4, UR30, 0xffff, URZ, 0xc0, !UPT ;  /* 0x0000ffff1e047892 */ /* 0x000fe2000f8ec0ff */
[----:B------:R-:W-:Y:S01]  /*3d00*/  UMOV UR5, 0xffff ;  /* 0x0000ffff00057882 */ /* 0x000fe20000000000 */
[----:B------:R-:W-:Y:S02]  /*3d10*/  UMOV UR6, 0x1 ;  /* 0x0000000100067882 */ /* 0x000fe40000000000 */
[----:B------:R-:W-:-:S04]  /*3d20*/  USHF.R.U32.HI UR4, URZ, 0x5, UR4 ;  /* 0x00000005ff047899 */ /* 0x000fc80008011604 */
[----:B------:R-:W-:Y:S02]  /*3d30*/  USHF.L.U32 UR5, UR5, UR4, URZ ;  /* 0x0000000405057299 */ /* 0x000fe400080006ff */
[----:B------:R-:W-:-:S04]  /*3d40*/  USHF.L.U32 UR4, UR6, UR4, URZ ;  /* 0x0000000406047299 */ /* 0x000fc800080006ff */
[----:B-1----:R-:W-:-:S04]  /*3d50*/  LOP3.LUT R0, R0, UR5, RZ, 0xc0, !PT ;  /* 0x0000000500007c12 */ /* 0x002fc8000f8ec0ff */
[----:B------:R-:W-:-:S13]  /*3d60*/  ISETP.NE.AND P0, PT, R0, UR5, PT ;  /* 0x0000000500007c0c */ /* 0x000fda000bf05270 */
[----:B------:R-:W-:Y:S05]  /*3d70*/  @P0 BRA `(.L_x_71) ;  /* 0x0000000000580947 */ /* 0x000fea0003800000 */
[----:B------:R-:W1:Y:S02]  /*3d80*/  LDS R0, [UR8+0x18] ;  /* 0x00001808ff007984 */ /* 0x000e640008000800 */
[----:B-1----:R-:W-:-:S04]  /*3d90*/  LOP3.LUT R0, R0, UR4, RZ, 0xc0, !PT ;  /* 0x0000000400007c12 */ /* 0x002fc8000f8ec0ff */
[----:B------:R-:W-:-:S13]  /*3da0*/  ISETP.NE.AND P0, PT, R0, UR4, PT ;  /* 0x0000000400007c0c */ /* 0x000fda000bf05270 */
[----:B------:R-:W-:Y:S05]  /*3db0*/  @P0 BRA `(.L_x_72) ;  /* 0x00000000003c0947 */ /* 0x000fea0003800000 */
[----:B------:R-:W1:Y:S01]  /*3dc0*/  S2R R2, SR_LANEID ;  /* 0x0000000000027919 */ /* 0x000e620000000000 */
[----:B------:R-:W-:-:S06]  /*3dd0*/  ULOP3.LUT UR5, URZ, UR5, URZ, 0x33, !UPT ;  /* 0x00000005ff057292 */ /* 0x000fcc000f8e33ff */
[----:B------:R-:W-:-:S04]  /*3de0*/  IMAD.U32 R0, RZ, RZ, UR5 ;  /* 0x00000005ff007e24 */ /* 0x000fc8000f8e00ff */
[----:B------:R2:W4:Y:S02]  /*3df0*/  REDUX UR7, R0 ;  /* 0x00000000000773c4 */ /* 0x0005240000000000 */
[----:B------:R1:W-:Y:S01]  /*3e00*/  UTCATOMSWS.AND URZ, UR5 ;  /* 0x0000000500ff79e3 */ /* 0x0003e20008000000 */
[----:B--2---:R-:W-:Y:S01]  /*3e10*/  LOP3.LUT R0, RZ, UR4, RZ, 0x33, !PT ;  /* 0x00000004ff007c12 */ /* 0x004fe2000f8e33ff */
[----:B------:R-:W-:Y:S02]  /*3e20*/  VOTEU.ANY UR4, UPT, PT ;  /* 0x0000000000047886 */ /* 0x000fe400038e0100 */
[----:B------:R-:W-:Y:S02]  /*3e30*/  UFLO.U32 UR4, UR4 ;  /* 0x00000004000472bd */ /* 0x000fe400080e0000 */
[----:B------:R-:W2:Y:S04]  /*3e40*/  REDUX UR6, R0 ;  /* 0x00000000000673c4 */ /* 0x000ea80000000000 */
[----:B-1----:R-:W-:-:S02]  /*3e50*/  ISETP.EQ.U32.AND P0, PT, R2, UR4, PT ;  /* 0x0000000402007c0c */ /* 0x002fc4000bf02070 */
[----:B----4-:R-:W-:-:S11]  /*3e60*/  MOV R2, UR7 ;  /* 0x0000000700027c02 */ /* 0x010fd60008000f00 */
[----:B------:R1:W-:Y:S01]  /*3e70*/  @P0 ATOMS.AND RZ, [UR8+0x14], R2 ;  /* 0x00001402ffff098c */ /* 0x0003e2000a800008 */
[----:B--2---:R-:W-:-:S05]  /*3e80*/  IMAD.U32 R0, RZ, RZ, UR6 ;  /* 0x00000006ff007e24 */ /* 0x004fca000f8e00ff */
[----:B------:R1:W-:Y:S01]  /*3e90*/  @P0 ATOMS.AND RZ, [UR8+0x18], R0 ;  /* 0x00001800ffff098c */ /* 0x0003e2000a800008 */
[----:B------:R-:W-:Y:S05]  /*3ea0*/  BRA `(.L_x_73) ;  /* 0x0000000000147947 */ /* 0x000fea0003800000 */
.L_x_72:
[----:B------:R-:W-:Y:S02]  /*3eb0*/  MOV R2, 0x3ed0 ;  /* 0x00003ed000027802 */ /* 0x000fe40000000f00 */
[----:B---3-5:R-:W-:Y:S05]  /*3ec0*/  CALL.REL.NOINC `($__internal_0_$__cuda_sm10x_tcgen05_guardrail_trap_col_being_dealloced_not_returned_by_alloc) ;  /* 0x0000005000d47944 */ /* 0x028fea0003c00000 */
[----:B------:R-:W-:Y:S05]  /*3ed0*/  BRA `(.L_x_73) ;  /* 0x0000000000087947 */ /* 0x000fea0003800000 */
.L_x_71:
[----:B------:R-:W-:Y:S02]  /*3ee0*/  MOV R2, 0x3f00 ;  /* 0x00003f0000027802 */ /* 0x000fe40000000f00 */
[----:B---3-5:R-:W-:Y:S05]  /*3ef0*/  CALL.REL.NOINC `($__internal_2_$__cuda_sm10x_tcgen05_guardrail_trap_unallocated_columns_being_dealloced) ;  /* 0x0000005000e07944 */ /* 0x028fea0003c00000 */
.L_x_73:
[----:B------:R-:W-:Y:S01]  /*3f00*/  NOP ;  /* 0x0000000000007918 */ /* 0x000fe20000000000 */
[----:B------:R-:W-:Y:S05]  /*3f10*/  EXIT ;  /* 0x000000000000794d */ /* 0x000fea0003800000 */
.L_x_55:
[----:B------:R-:W-:-:S09]  /*3f20*/  UISETP.NE.OR UP0, UPT, UR17, 0x3, !UP3 ;  /* 0x000000031100788c */ /* 0x000fd2000df05670 */
[----:B------:R-:W-:Y:S05]  /*3f30*/  BRA.U UP0, `(.L_x_74) ;  /* 0x00000011005c7547 */ /* 0x000fea000b800000 */
[----:B------:R-:W2:Y:S01]  /*3f40*/  S2UR UR10, SR_CgaCtaId ;  /* 0x00000000000a79c3 */ /* 0x000ea20000008800 */
[----:B------:R-:W3:Y:S01]  /*3f50*/  LDCU UR31, c[0x0][0x370] ;  /* 0x00006e00ff1f77ac */ /* 0x000ee20008000800 */
[----:B------:R-:W-:Y:S02]  /*3f60*/  HFMA2 R13, -RZ, RZ, 0, 0 ;  /* 0x00000000ff0d7431 */ /* 0x000fe400000001ff */
[----:B------:R-:W-:Y:S01]  /*3f70*/  IMAD.MOV.U32 R15, RZ, RZ, 0x1 ;  /* 0x00000001ff0f7424 */ /* 0x000fe200078e00ff */
[----:B------:R-:W-:Y:S01]  /*3f80*/  MOV R7, 0x1000 ;  /* 0x0000100000077802 */ /* 0x000fe20000000f00 */
[----:B------:R-:W3:Y:S01]  /*3f90*/  LDCU.128 UR44, c[0x0][0xb10] ;  /* 0x00016200ff2c77ac */ /* 0x000ee20008000c00 */
[----:B------:R-:W-:Y:S01]  /*3fa0*/  IMAD.MOV.U32 R14, RZ, RZ, RZ ;  /* 0x000000ffff0e7224 */ /* 0x000fe200078e00ff */
[----:B------:R-:W4:Y:S01]  /*3fb0*/  LDC.64 R16, c[0x0][0x348] ;  /* 0x0000d200ff107b82 */ /* 0x000f220000000a00 */
[----:B------:R-:W1:Y:S01]  /*3fc0*/  LDCU UR30, c[0x0][0x374] ;  /* 0x00006e80ff1e77ac */ /* 0x000e620008000800 */
[----:B------:R-:W2:Y:S06]  /*3fd0*/  LDCU UR15, c[0x0][0xb0c] ;  /* 0x00016180ff0f77ac */ /* 0x000eac0008000800 */
[----:B------:R-:W4:Y:S01]  /*3fe0*/  LDC.64 R2, c[0x0][0x888] ;  /* 0x00022200ff027b82 */ /* 0x000f220000000a00 */
[----:B------:R-:W4:Y:S01]  /*3ff0*/  LDCU UR49, c[0x0][0xb20] ;  /* 0x00016400ff3177ac */ /* 0x000f220008000800 */
[----:B------:R-:W4:Y:S06]  /*4000*/  LDCU UR4, c[0x0][0xb30] ;  /* 0x00016600ff0477ac */ /* 0x000f2c0008000800 */
[----:B------:R-:W4:Y:S01]  /*4010*/  LDC.64 R4, c[0x0][0x890] ;  /* 0x00022400ff047b82 */ /* 0x000f220000000a00 */
[----:B------:R-:W-:Y:S01]  /*4020*/  UMOV UR21, 0x400 ;  /* 0x0000040000157882 */ /* 0x000fe20000000000 */
[----:B---3--:R-:W-:-:S02]  /*4030*/  UIMAD.WIDE.U32 UR6, UR31, UR44, URZ ;  /* 0x0000002c1f0672a5 */ /* 0x008fc4000f8e00ff */
[----:B-1----:R-:W-:Y:S02]  /*4040*/  UIMAD.WIDE.U32 UR8, UR30, UR47, URZ ;  /* 0x0000002f1e0872a5 */ /* 0x002fe4000f8e00ff */
[----:B--2---:R-:W-:Y:S02]  /*4050*/  ULEA UR21, UR10, UR21, 0x18 ;  /* 0x000000150a157291 */ /* 0x004fe4000f8ec0ff */
[----:B------:R-:W-:Y:S02]  /*4060*/  UPLOP3.LUT UP3, UPT, UPT, UPT, UPT, 0x40, 0x4 ;  /* 0x000000000004789c */ /* 0x000fe40003f6e870 */
[----:B------:R-:W-:Y:S02]  /*4070*/  UIADD3 UR37, UPT, UPT, UR21, 0x58, URZ ;  /* 0x0000005815257890 */ /* 0x000fe4000fffe0ff */
[----:B------:R-:W-:Y:S02]  /*4080*/  UIADD3 UR33, UPT, UPT, UR21, 0x40, URZ ;  /* 0x0000004015217890 */ /* 0x000fe4000fffe0ff */
[----:B------:R-:W-:-:S02]  /*4090*/  UIADD3 UR25, UPT, UPT, UR21, 0x48, URZ ;  /* 0x0000004815197890 */ /* 0x000fc4000fffe0ff */
[----:B------:R-:W-:Y:S01]  /*40a0*/  UIADD3 UR17, UPT, UPT, UR21, 0x50, URZ ;  /* 0x0000005015117890 */ /* 0x000fe2000fffe0ff */
[----:B------:R-:W-:Y:S01]  /*40b0*/  UMOV UR6, UR7 ;  /* 0x0000000700067c82 */ /* 0x000fe20008000000 */
[----:B------:R-:W-:Y:S01]  /*40c0*/  UMOV UR41, UR9 ;  /* 0x0000000900297c82 */ /* 0x000fe20008000000 */
[----:B------:R-:W-:Y:S02]  /*40d0*/  UISETP.GE.AND UP0, UPT, UR42, 0x1, UPT ;  /* 0x000000012a00788c */ /* 0x000fe4000bf06270 */
[----:B------:R-:W-:Y:S01]  /*40e0*/  UISETP.NE.AND UP4, UPT, UR42, 0x1, UPT ;  /* 0x000000012a00788c */ /* 0x000fe2000bf85270 */
[----:B------:R-:W1:Y:S01]  /*40f0*/  LDCU.64 UR22, c[0x0][0xb28] ;  /* 0x00016500ff1677ac */ /* 0x000e620008000a00 */
[----:B------:R-:W-:Y:S02]  /*4100*/  UISETP.NE.AND UP6, UPT, UR15, 0x1, UPT ;  /* 0x000000010f00788c */ /* 0x000fe4000bfc5270 */
[----:B------:R-:W-:Y:S02]  /*4110*/  UISETP.NE.AND UP5, UPT, UR46, 0x1, UPT ;  /* 0x000000012e00788c */ /* 0x000fe4000bfa5270 */
[----:B------:R-:W-:-:S02]  /*4120*/  UPRMT UR37, UR10, 0x654, UR37 ;  /* 0x000006540a257896 */ /* 0x000fc40008000025 */
[----:B------:R-:W-:Y:S02]  /*4130*/  USHF.R.U32.HI UR43, URZ, UR45, UR6 ;  /* 0x0000002dff2b7299 */ /* 0x000fe40008011606 */
[----:B------:R-:W-:Y:S02]  /*4140*/  UPRMT UR40, UR10, 0x654, UR33 ;  /* 0x000006540a287896 */ /* 0x000fe40008000021 */
[----:B------:R-:W-:Y:S02]  /*4150*/  UPRMT UR39, UR10, 0x654, UR25 ;  /* 0x000006540a277896 */ /* 0x000fe40008000019 */
[----:B------:R-:W-:Y:S02]  /*4160*/  UPRMT UR38, UR10, 0x654, UR17 ;  /* 0x000006540a267896 */ /* 0x000fe40008000011 */
[----:B----4-:R-:W-:Y:S02]  /*4170*/  USHF.R.U32.HI UR41, URZ, UR49, UR41 ;  /* 0x00000031ff297299 */ /* 0x010fe40008011629 */
[----:B------:R-:W-:-:S11]  /*4180*/  UISETP.NE.AND UP2, UPT, UR4, 0x1, UPT ;  /* 0x000000010400788c */ /* 0x000fd6000bf45270 */
.L_x_85:
[C---:B------:R-:W-:Y:S02]  /*4190*/  LEA R12, R14.reuse, UR21, 0x3 ;  /* 0x000000150e0c7c11 */ /* 0x040fe4000f8e18ff */
[----:B------:R-:W-:Y:S02]  /*41a0*/  SHF.L.U32 R0, R13, 0x1f, RZ ;  /* 0x0000001f0d007819 */ /* 0x000fe400000006ff */
[----:B------:R-:W-:Y:S02]  /*41b0*/  LEA R8, R14, UR21, 0x4 ;  /* 0x000000150e087c11 */ /* 0x000fe4000f8e20ff */
[----:B--2---:R-:W2:Y:S02]  /*41c0*/  SYNCS.PHASECHK.TRANS64.TRYWAIT P0, [R12+URZ+0x90], R0 ;  /* 0x000090000c0075a7 */ /* 0x004ea400080011ff */
[----:B--2---:R-:W-:Y:S05]  /*41d0*/  @!P0 BRA `(.L_x_75) ;  /* 0x0000004800c08947 */ /* 0x004fea0003800000 */
.L_x_165:
        /* <DEDUP_REMOVED lines=8> */
[----:B---3--:R-:W-:Y:S11]  /*4260*/  LOP3.LUT P0, RZ, R10, 0x1, RZ, 0xc0, !PT ;  /* 0x000000010aff7812 */ /* 0x008ff6000780c0ff */
[----:B------:R-:W-:Y:S02]  /*4270*/  @!UPT UIADD3 URZ, UPT, UPT, URZ, URZ, URZ ;  /* 0x000000fffffff290 */ /* 0x000fe4000fffe0ff */
[----:B----4-:R-:W-:Y:S01]  /*4280*/  VOTEU.ANY UP1, P0 ;  /* 0x0000000000ff7886 */ /* 0x010fe20000020100 */
[----:B------:R-:W-:Y:S11]  /*4290*/  PLOP3.LUT P0, PT, PT, PT, UP1, 0x80, 0x8 ;  /* 0x000000000008781c */ /* 0x000ff60003f0f018 */
[----:B------:R-:W-:Y:S02]  /*42a0*/  @!UPT UIADD3 URZ, UPT, UPT, URZ, URZ, URZ ;  /* 0x000000fffffff290 */ /* 0x000fe4000fffe0ff */
[----:B--2---:R-:W-:Y:S02]  /*42b0*/  @P0 SHF.R.U32.HI R0, RZ, 0x10, R9 ;  /* 0x00000010ff000819 */ /* 0x004fe40000011609 */
[----:B------:R-:W-:Y:S02]  /*42c0*/  @P0 MOV R6, R8 ;  /* 0x0000000800060202 */ /* 0x000fe40000000f00 */
[----:B------:R-:W-:Y:S01]  /*42d0*/  @P0 R2UR UR4, R0 ;  /* 0x00000000000402ca */ /* 0x000fe200000e0000 */
[----:B------:R-:W-:Y:S01]  /*42e0*/  VIADD R0, R12, 0xa0 ;  /* 0x000000a00c007836 */ /* 0x000fe20000000000 */
[----:B------:R-:W-:Y:S02]  /*42f0*/  @P0 LOP3.LUT R8, R9, 0xffff, RZ, 0xc0, !PT ;  /* 0x0000ffff09080812 */ /* 0x000fe400078ec0ff */
[----:B------:R-:W-:Y:S02]  /*4300*/  @P0 R2UR UR6, R6 ;  /* 0x00000000060602ca */ /* 0x000fe400000e0000 */
[----:B------:R-:W-:Y:S02]  /*4310*/  PRMT R0, RZ, 0x654, R0 ;  /* 0x00000654ff007816 */ /* 0x000fe40000000000 */
[----:B------:R-:W-:Y:S02]  /*4320*/  @P0 R2UR UR5, R8 ;  /* 0x00000000080502ca */ /* 0x000fe400000e0000 */
[----:B------:R2:W-:Y:S03]  /*4330*/  SYNCS.ARRIVE.TRANS64.RED.A1T0 RZ, [R0+URZ], RZ ;  /* 0x000000ff00ff79a7 */ /* 0x0005e600081004ff */
[----:B------:R-:W-:Y:S04]  /*4340*/  @UP1 UMOV UR29, UR4 ;  /* 0x00000004001d1c82 */ /* 0x000fe80008000000 */
[----:B------:R-:W-:Y:S04]  /*4350*/  @UP1 UMOV UR14, UR6 ;  /* 0x00000006000e1c82 */ /* 0x000fe80008000000 */
[----:B------:R-:W-:Y:S01]  /*4360*/  @UP1 UMOV UR13, UR5 ;  /* 0x00000005000d1c82 */ /* 0x000fe20008000000 */
[----:B------:R-:W-:Y:S05]  /*4370*/  BRA.U !UP0, `(.L_x_76) ;  /* 0x0000000108a47547 */ /* 0x000fea000b800000 */
[----:B------:R-:W-:Y:S02]  /*4380*/  UIMAD.WIDE.U32 UR18, UR13, UR47, URZ ;  /* 0x0000002f0d1272a5 */ /* 0x000fe4000f8e00ff */
[----:B------:R-:W-:Y:S02]  /*4390*/  UIMAD.WIDE.U32 UR26, UR14, UR44, URZ ;  /* 0x0000002c0e1a72a5 */ /* 0x000fe4000f8e00ff */
[----:B------:R-:W-:Y:S02]  /*43a0*/  USEL UR4, UR30, UR41, !UP5 ;  /* 0x000000291e047287 */ /* 0x000fe4000e800000 */
[----:B------:R-:W-:Y:S02]  /*43b0*/  USEL UR7, UR31, UR43, !UP6 ;  /* 0x0000002b1f077287 */ /* 0x000fe4000f000000 */
[----:B-1----:R-:W-:Y:S02]  /*43c0*/  UIMAD.WIDE.U32 UR8, UR4, UR22, URZ ;  /* 0x00000016040872a5 */ /* 0x002fe4000f8e00ff */
[----:B------:R-:W-:Y:S01]  /*43d0*/  UIMAD.WIDE.U32 UR10, UR7, UR22, URZ ;  /* 0x00000016070a72a5 */ /* 0x000fe2000f8e00ff */
[----:B------:R-:W-:Y:S02]  /*43e0*/  UMOV UR5, UR19 ;  /* 0x0000001300057c82 */ /* 0x000fe40008000000 */
[----:B------:R-:W-:Y:S03]  /*43f0*/  USHF.R.U32.HI UR6, URZ, UR49, UR5 ;  /* 0x00000031ff067299 */ /* 0x000fe60008011605 */
[----:B------:R-:W-:Y:S01]  /*4400*/  UMOV UR5, UR27 ;  /* 0x0000001b00057c82 */ /* 0x000fe20008000000 */
[----:B------:R-:W-:Y:S02]  /*4410*/  USEL UR6, UR13, UR6, !UP5 ;  /* 0x000000060d067287 */ /* 0x000fe4000e800000 */
[----:B------:R-:W-:Y:S03]  /*4420*/  USHF.R.U32.HI UR12, URZ, UR45, UR5 ;  /* 0x0000002dff0c7299 */ /* 0x000fe60008011605 */
[----:B------:R-:W-:Y:S02]  /*4430*/  UMOV UR5, UR9 ;  /* 0x0000000900057c82 */ /* 0x000fe40008000000 */
[----:B------:R-:W-:Y:S03]  /*4440*/  @UP4 USHF.R.U32.HI UR4, URZ, UR23, UR5 ;  /* 0x00000017ff044299 */ /* 0x000fe60008011605 */
[----:B------:R-:W-:Y:S01]  /*4450*/  UMOV UR5, UR11 ;  /* 0x0000000b00057c82 */ /* 0x000fe20008000000 */
[----:B------:R-:W-:Y:S02]  /*4460*/  UIMAD UR4, UR42, UR4, URZ ;  /* 0x000000042a0472a4 */ /* 0x000fe4000f8e02ff */
[----:B------:R-:W-:Y:S02]  /*4470*/  @UP4 USHF.R.U32.HI UR7, URZ, UR23, UR5 ;  /* 0x00000017ff074299 */ /* 0x000fe40008011605 */
[----:B------:R-:W-:Y:S02]  /*4480*/  UIMAD.WIDE.U32 UR10, UR6, UR22, URZ ;  /* 0x00000016060a72a5 */ /* 0x000fe4000f8e00ff */
[----:B------:R-:W-:Y:S02]  /*4490*/  USEL UR5, UR14, UR12, !UP6 ;  /* 0x0000000c0e057287 */ /* 0x000fe4000f000000 */
[----:B------:R-:W-:Y:S02]  /*44a0*/  UIMAD UR8, UR42, UR7, URZ ;  /* 0x000000072a0872a4 */ /* 0x000fe4000f8e02ff */
[----:B------:R-:W-:Y:S03]  /*44b0*/  UISETP.GE.AND UP0, UPT, UR6, UR4, UPT ;  /* 0x000000040600728c */ /* 0x000fe6000bf06270 */
[----:B------:R-:W-:Y:S01]  /*44c0*/  UMOV UR4, UR11 ;  /* 0x0000000b00047c82 */ /* 0x000fe20008000000 */
[----:B------:R-:W-:Y:S02]  /*44d0*/  UISETP.GE.OR UP0, UPT, UR5, UR8, UP0 ;  /* 0x000000080500728c */ /* 0x000fe40008706670 */
[----:B------:R-:W-:Y:S02]  /*44e0*/  USHF.R.U32.HI UR4, URZ, UR23, UR4 ;  /* 0x00000017ff047299 */ /* 0x000fe40008011604 */
[----:B------:R-:W-:Y:S02]  /*44f0*/  UIMAD.WIDE.U32 UR8, UR5, UR22, URZ ;  /* 0x00000016050872a5 */ /* 0x000fe4000f8e00ff */
[----:B------:R-:W-:Y:S04]  /*4500*/  USEL UR10, UR6, UR4, !UP4 ;  /* 0x00000004060a7287 */ /* 0x000fe8000e000000 */
[----:B------:R-:W-:Y:S01]  /*4510*/  UIADD3 UR11, UPT, UPT, -UR10, URZ, URZ ;  /* 0x000000ff0a0b7290 */ /* 0x000fe2000fffe1ff */
[----:B------:R-:W-:Y:S02]  /*4520*/  @!UP0 UMOV UR4, UR9 ;  /* 0x0000000900048c82 */ /* 0x000fe40008000000 */
[----:B------:R-:W-:Y:S02]  /*4530*/  @!UP0 USHF.R.U32.HI UR4, URZ, UR23, UR4 ;  /* 0x00000017ff048299 */ /* 0x000fe40008011604 */
[----:B------:R-:W-:Y:S02]  /*4540*/  UIMAD UR8, UR42, UR11, UR6 ;  /* 0x0000000b2a0872a4 */ /* 0x000fe4000f8e0206 */
[----:B------:R-:W-:Y:S04]  /*4550*/  @!UP0 USEL UR4, UR5, UR4, !UP4 ;  /* 0x0000000405048287 */ /* 0x000fe8000e000000 */
[----:B------:R-:W-:Y:S02]  /*4560*/  @!UP0 UIMAD UR8, UR7, UR8, UR4 ;  /* 0x00000008070882a4 */ /* 0x000fe4000f8e0204 */
[----:B------:R-:W-:Y:S02]  /*4570*/  @!UP0 UIADD3 UR9, UPT, UPT, UR10, -UR4, URZ ;  /* 0x800000040a098290 */ /* 0x000fe4000fffe0ff */
[----:B------:R-:W-:Y:S02]  /*4580*/  UIADD3 UR4, UPT, UPT, -UR5, URZ, URZ ;  /* 0x000000ff05047290 */ /* 0x000fe4000fffe1ff */
[----:B------:R-:W-:Y:S02]  /*4590*/  UIADD3 UR7, UPT, UPT, -UR6, URZ, URZ ;  /* 0x000000ff06077290 */ /* 0x000fe4000fffe1ff */
[----:B------:R-:W-:Y:S02]  /*45a0*/  @!UP0 UIMAD UR6, UR9, UR42, UR5 ;  /* 0x0000002a090682a4 */ /* 0x000fe4000f8e0205 */
[----:B------:R-:W-:Y:S02]  /*45b0*/  UIMAD UR14, UR15, UR4, UR14 ;  /* 0x000000040f0e72a4 */ /* 0x000fe4000f8e020e */
[----:B------:R-:W-:Y:S01]  /*45c0*/  UIMAD UR13, UR46, UR7, UR13 ;  /* 0x000000072e0d72a4 */ /* 0x000fe2000f8e020d */
[----:B------:R-:W-:Y:S02]  /*45d0*/  @!UP0 UMOV UR5, UR8 ;  /* 0x0000000800058c82 */ /* 0x000fe40008000000 */
[----:B------:R-:W-:Y:S02]  /*45e0*/  UIMAD UR14, UR5, UR15, UR14 ;  /* 0x0000000f050e72a4 */ /* 0x000fe4000f8e020e */
[----:B------:R-:W-:Y:S11]  /*45f0*/  UIMAD UR13, UR6, UR46, UR13 ;  /* 0x0000002e060d72a4 */ /* 0x000ff6000f8e020d */
[----:B------:R-:W-:Y:S01]  /*4600*/  @!UPT UIADD3 URZ, UPT, UPT, URZ, URZ, URZ ;  /* 0x000000fffffff290 */ /* 0x000fe2000fffe0ff */
.L_x_76:
[----:B------:R-:W3:Y:S01]  /*4610*/  @!UP2 LDCU.128 UR8, c[0x0][0xb10] ;  /* 0x00016200ff08a7ac */ /* 0x000ee20008000c00 */
[C---:B------:R-:W-:Y:S02]  /*4620*/  ISETP.NE.U32.AND P1, PT, R4.reuse, RZ, PT ;  /* 0x000000ff0400720c */ /* 0x040fe40003f25070 */
[----:B------:R-:W-:Y:S02]  /*4630*/  ISETP.NE.U32.AND P0, PT, R4, RZ, PT ;  /* 0x000000ff0400720c */ /* 0x000fe40003f05070 */
[C---:B------:R-:W-:Y:S02]  /*4640*/  ISETP.NE.AND.EX P1, PT, R5.reuse, RZ, PT, P1 ;  /* 0x000000ff0500720c */ /* 0x040fe40003f25310 */
[----:B------:R-:W-:Y:S01]  /*4650*/  ISETP.NE.AND.EX P0, PT, R5, RZ, PT, P0 ;  /* 0x000000ff0500720c */ /* 0x000fe20003f05300 */
[----:B------:R-:W4:Y:S01]  /*4660*/  @!UP2 LDCU UR5, c[0x0][0xb0c] ;  /* 0x00016180ff05a7ac */ /* 0x000f220008000800 */
[----:B------:R-:W-:Y:S01]  /*4670*/  SHF.L.U32 R9, R15, 0x1f, RZ ;  /* 0x0000001f0f097819 */ /* 0x000fe200000006ff */
[----:B------:R-:W-:Y:S02]  /*4680*/  USHF.L.U32 UR35, UR16, 0x6, URZ ;  /* 0x0000000610237899 */ /* 0x000fe400080006ff */
[----:B------:R-:W-:Y:S02]  /*4690*/  USHF.L.U32 UR34, UR20, 0x7, URZ ;  /* 0x0000000714227899 */ /* 0x000fe400080006ff */
[----:B---3--:R-:W-:Y:S07]  /*46a0*/  UIMAD.WIDE.U32 UR6, UR14, UR8, URZ ;  /* 0x000000080e0672a5 */ /* 0x008fee000f8e00ff */
[----:B------:R-:W-:Y:S01]  /*46b0*/  @!UP2 UMOV UR4, UR7 ;  /* 0x000000070004ac82 */ /* 0x000fe20008000000 */
[----:B----4-:R-:W-:Y:S02]  /*46c0*/  @!UP2 UISETP.NE.AND UP0, UPT, UR5, 0x1, UPT ;  /* 0x000000010500a88c */ /* 0x010fe4000bf05270 */
[----:B------:R-:W-:Y:S02]  /*46d0*/  @!UP2 USHF.R.U32.HI UR4, URZ, UR9, UR4 ;  /* 0x00000009ff04a299 */ /* 0x000fe40008011604 */
[----:B------:R-:W-:Y:S02]  /*46e0*/  UIMAD.WIDE.U32 UR6, UR13, UR11, URZ ;  /* 0x0000000b0d0672a5 */ /* 0x000fe4000f8e00ff */
[----:B------:R-:W-:Y:S02]  /*46f0*/  @!UP2 USEL UR8, UR14, UR4, !UP0 ;  /* 0x000000040e08a287 */ /* 0x000fe4000c000000 */
[----:B------:R-:W-:Y:S03]  /*4700*/  @!UP2 UISETP.NE.AND UP0, UPT, UR10, 0x1, UPT ;  /* 0x000000010a00a88c */ /* 0x000fe6000bf05270 */
[----:B------:R-:W-:Y:S02]  /*4710*/  @!UP2 UMOV UR6, UR7 ;  /* 0x000000070006ac82 */ /* 0x000fe40008000000 */
[----:B------:R-:W3:Y:S02]  /*4720*/  @!UP2 LDCU UR4, c[0x0][0xb20] ;  /* 0x00016400ff04a7ac */ /* 0x000ee40008000800 */
[----:B---3--:R-:W-:Y:S04]  /*4730*/  @!UP2 USHF.R.U32.HI UR6, URZ, UR4, UR6 ;  /* 0x00000004ff06a299 */ /* 0x008fe80008011606 */
[----:B------:R-:W-:Y:S04]  /*4740*/  @!UP2 USEL UR6, UR13, UR6, !UP0 ;  /* 0x000000060d06a287 */ /* 0x000fe8000c000000 */
[----:B------:R-:W-:Y:S02]  /*4750*/  @!UP2 UIADD3 UR4, UPT, UPT, -UR8, UR6, URZ ;  /* 0x000000060804a290 */ /* 0x000fe4000fffe1ff */
[----:B------:R-:W-:Y:S02]  /*4760*/  @!UP2 UIADD3 UR6, UPT, UPT, UR8, -UR6, URZ ;  /* 0x800000060806a290 */ /* 0x000fe4000fffe0ff */
[----:B------:R-:W-:Y:S02]  /*4770*/  @!UP2 UIMAD UR14, UR4, UR5, UR14 ;  /* 0x00000005040ea2a4 */ /* 0x000fe4000f8e020e */
[----:B------:R-:W-:Y:S01]  /*4780*/  @!UP2 UIMAD UR13, UR6, UR10, UR13 ;  /* 0x0000000a060da2a4 */ /* 0x000fe2000f8e020d */
[----:B------:R-:W-:Y:S11]  /*4790*/  BRA.U UP3, `(.L_x_77) ;  /* 0x0000000103107547 */ /* 0x000ff6000b800000 */
[----:B------:R-:W-:Y:S04]  /*47a0*/  MOV R6, UR48 ;  /* 0x0000003000067c02 */ /* 0x000fe80008000f00 */
[----:B------:R-:W-:Y:S04]  /*47b0*/  SHF.L.U32 R6, R6, 0x1f, RZ ;  /* 0x0000001f06067819 */ /* 0x000fe800000006ff */
[----:B------:R-:W3:Y:S02]  /*47c0*/  SYNCS.PHASECHK.TRANS64.TRYWAIT P2, [UR21+0x88], R6 ;  /* 0x00008806ff0075a7 */ /* 0x000ee40008041115 */
[----:B---3--:R-:W-:Y:S05]  /*47d0*/  @!P2 BRA `(.L_x_78) ;  /* 0x000000440054a947 */ /* 0x008fea0003800000 */
.L_x_77:
[----:B------:R-:W-:Y:S05]  /*47e0*/  @!P1 BRA `(.L_x_79) ;  /* 0x0000000000309947 */ /* 0x000fea0003800000 */
[----:B------:R-:W-:Y:S01]  /*47f0*/  ISETP.NE.U32.AND P1, PT, R2, RZ, PT ;  /* 0x000000ff0200720c */ /* 0x000fe20003f25070 */
[----:B------:R-:W3:Y:S01]  /*4800*/  LDCU.64 UR4, c[0x0][0x358] ;  /* 0x00006b00ff0477ac */ /* 0x000ee20008000a00 */
[----:B------:R-:W-:Y:S02]  /*4810*/  IMAD.MOV.U32 R45, RZ, RZ, 0x1 ;  /* 0x00000001ff2d7424 */ /* 0x000fe400078e00ff */
[----:B------:R-:W-:Y:S11]  /*4820*/  ISETP.NE.AND.EX P1, PT, R3, RZ, PT, P1 ;  /* 0x000000ff0300720c */ /* 0x000ff60003f25310 */
[----:B------:R-:W-:Y:S02]  /*4830*/  @!UPT UIADD3 URZ, UPT, UPT, URZ, URZ, URZ ;  /* 0x000000fffffff290 */ /* 0x000fe4000fffe0ff */
[----:B------:R-:W4:Y:S01]  /*4840*/  @P1 LDC.64 R10, c[0x0][0x888] ;  /* 0x00022200ff0a1b82 */ /* 0x000f220000000a00 */
[----:B--2---:R-:W-:Y:S04]  /*4850*/  @P1 IMAD R0, R4, UR36, RZ ;  /* 0x0000002404001c24 */ /* 0x004fe8000f8e02ff */
[----:B----4-:R-:W-:Y:S04]  /*4860*/  @P1 IMAD.WIDE R10, R0, 0x4, R10 ;  /* 0x00000004000a1825 */ /* 0x010fe800078e020a */
[----:B------:R-:W-:Y:S01]  /*4870*/  HFMA2 R0, -RZ, RZ, 0, 5.9604644775390625e-08 ;  /* 0x00000001ff007431 */ /* 0x000fe200000001ff */
[----:B---3-5:R3:W5:Y:S04]  /*4880*/  @P1 LDG.E R27, desc[UR4][R10.64] ;  /* 0x000000040a1b1981 */ /* 0x028768000c1e1900 */
[----:B------:R-:W-:Y:S01]  /*4890*/  @!P1 PRMT R45, R0, 0x7610, R45 ;  /* 0x00007610002d9816 */ /* 0x000fe2000000002d */
[----:B---3--:R-:W4:Y:S06]  /*48a0*/  @!P1 LDC R27, c[0x0][0x880] ;  /* 0x00022000ff1b9b82 */ /* 0x008f2c0000000800 */
.L_x_79:
[----:B----45:R-:W-:Y:S01]  /*48b0*/  @!P0 FSETP.EQ.AND P1, PT, R27, RZ, PT ;  /* 0x000000ff1b00820b */ /* 0x030fe20003f22000 */
[----:B------:R-:W-:Y:S01]  /*48c0*/  @!UPT UIADD3 URZ, UPT, UPT, URZ, URZ, URZ ;  /* 0x000000fffffff290 */ /* 0x000fe2000fffe0ff */
[----:B------:R-:W-:Y:S11]  /*48d0*/  @!P0 BRA `(.L_x_80) ;  /* 0x0000000000188947 */ /* 0x000ff60003800000 */
[----:B------:R-:W-:Y:S02]  /*48e0*/  LOP3.LUT P0, RZ, R45, 0xff, RZ, 0xc0, !PT ;  /* 0x000000ff2dff7812 */ /* 0x000fe4000780c0ff */
[----:B------:R-:W-:Y:S04]  /*48f0*/  ISETP.NE.U32.AND P1, PT, R2, RZ, PT ;  /* 0x000000ff0200720c */ /* 0x000fe80003f25070 */
[----:B------:R-:W-:Y:S04]  /*4900*/  ISETP.NE.AND.EX P1, PT, R3, RZ, PT, P1 ;  /* 0x000000ff0300720c */ /* 0x000fe80003f25310 */
[----:B------:R-:W-:Y:S03]  /*4910*/  PLOP3.LUT P1, PT, P1, PT, PT, 0x8, 0x80 ;  /* 0x000000000080781c */ /* 0x000fe60000f2e170 */
[----:B------:R-:W-:Y:S11]  /*4920*/  @P0 FSETP.EQ.AND P1, PT, R27, RZ, PT ;  /* 0x000000ff1b00020b */ /* 0x000ff60003f22000 */
[----:B------:R-:W-:Y:S02]  /*4930*/  @!UPT UIADD3 URZ, UPT, UPT, URZ, URZ, URZ ;  /* 0x000000fffffff290 */ /* 0x000fe4000fffe0ff */
.L_x_80:
[----:B------:R-:W3:Y:S01]  /*4940*/  SYNCS.PHASECHK.TRANS64.TRYWAIT P2, [UR21+0x60], R9 ;  /* 0x00006009ff0075a7 */ /* 0x000ee20008041115 */
[----:B------:R-:W-:Y:S04]  /*4950*/  ELECT P0, URZ, PT ;  /* 0x0000000000ff782f */ /* 0x000fe80003800000 */
[----:B------:R-:W-:Y:S11]  /*4960*/  PLOP3.LUT P1, PT, P1, P0, PT, 0xf2, 0x2f ;  /* 0x00000000002f781c */ /* 0x000ff60000f21e72 */
[----:B------:R-:W-:Y:S02]  /*4970*/  @!UPT UIADD3 URZ, UPT, UPT, URZ, URZ, URZ ;  /* 0x000000fffffff290 */ /* 0x000fe4000fffe0ff */
[----:B------:R-:W-:Y:S05]  /*4980*/  @!P1 IADD3 R8, P0, PT, R16, 0x580, RZ ;  /* 0x0000058010089810 */ /* 0x000fea0007f1e0ff */
[----:B--2---:R-:W-:Y:S01]  /*4990*/  @!P1 IMAD.X R6, RZ, RZ, R17, P0 ;  /* 0x000000ffff069224 */ /* 0x004fe200000e0611 */
[----:B---3--:R-:W-:Y:S07]  /*49a0*/  @!P2 BRA `(.L_x_81) ;  /* 0x0000004000f8a947 */ /* 0x008fee0003800000 */
.L_x_168:
[----:B------:R-:W-:Y:S01]  /*49b0*/  @!P1 R2UR UR5, R8 ;  /* 0x00000000080592ca */ /* 0x000fe200000e0000 */
[----:B------:R-:W-:Y:S01]  /*49c0*/  VOTEU.ALL UP0, P1 ;  /* 0x0000000000ff7886 */ /* 0x000fe20000800000 */
[----:B------:R-:W-:Y:S01]  /*49d0*/  @!P1 R2UR UR4, R6 ;  /* 0x00000000060492ca */ /* 0x000fe200000e0000 */
[----:B--2---:R-:W-:Y:S01]  /*49e0*/  @!P1 IMAD.MOV.U32 R0, RZ, RZ, 0x1000 ;  /* 0x00001000ff009424 */ /* 0x004fe200078e00ff */
[----:B------:R-:W-:Y:S01]  /*49f0*/  UMOV UR6, 0x0 ;  /* 0x0000000000067882 */ /* 0x000fe20000000000 */
[----:B------:R-:W-:Y:S01]  /*4a00*/  UMOV UR7, 0x10000000 ;  /* 0x1000000000077882 */ /* 0x000fe20000000000 */
[----:B------:R-:W-:Y:S01]  /*4a10*/  @!UP0 UIADD3 UR32, UPT, UPT, UR21, 0x200, URZ ;  /* 0x0000020015208890 */ /* 0x000fe2000fffe0ff */
[----:B------:R-:W-:Y:S01]  /*4a20*/  @!P1 IADD3 R8, P0, PT, R16, 0x580, RZ ;  /* 0x0000058010089810 */ /* 0x000fe20007f1e0ff */
[----:B------:R-:W-:Y:S04]  /*4a30*/  VOTEU.ALL UP0, P1 ;  /* 0x0000000000ff7886 */ /* 0x000fe80000800000 */
[----:B------:R-:W-:Y:S02]  /*4a40*/  @!P1 IMAD.X R6, RZ, RZ, R17, P0 ;  /* 0x000000ffff069224 */ /* 0x000fe400000e0611 */
[----:B------:R-:W-:Y:S02]  /*4a50*/  IMAD.U32 R10, RZ, RZ, UR5 ;  /* 0x00000005ff0a7e24 */ /* 0x000fe4000f8e00ff */
[----:B------:R-:W-:Y:S03]  /*4a60*/  IMAD.U32 R11, RZ, RZ, UR4 ;  /* 0x00000004ff0b7e24 */ /* 0x000fe6000f8e00ff */
[----:B------:R-:W-:Y:S02]  /*4a70*/  @!P1 R2UR UR4, R10 ;  /* 0x000000000a0492ca */ /* 0x000fe400000e0000 */
[----:B------:R-:W-:Y:S11]  /*4a80*/  @!P1 R2UR UR5, R11 ;  /* 0x000000000b0592ca */ /* 0x000ff600000e0000 */
[----:B------:R-:W-:Y:S02]  /*4a90*/  @!UPT UIADD3 URZ, UPT, UPT, URZ, URZ, URZ ;  /* 0x000000fffffff290 */ /* 0x000fe4000fffe0ff */
[----:B------:R2:W-:Y:S01]  /*4aa0*/  @!UP0 UTMALDG.3D [UR32], [UR4], desc[UR6] ;  /* 0x00000620040085b4 */ /* 0x0005e20008011000 */
[----:B------:R2:W-:Y:S01]  /*4ab0*/  @!P1 SYNCS.ARRIVE.TRANS64.RED.A0TR RZ, [UR21+0x40], R0 ;  /* 0x00004000ffff99a7 */ /* 0x0005e20008300415 */
[----:B------:R-:W-:Y:S01]  /*4ac0*/  SYNCS.ARRIVE.TRANS64.RED.A1T0 RZ, [UR40], RZ ;  /* 0x000000ffffff79a7 */ /* 0x000fe20008100428 */
[----:B------:R-:W3:Y:S02]  /*4ad0*/  SYNCS.PHASECHK.TRANS64.TRYWAIT P2, [UR21+0x68], R9 ;  /* 0x00006809ff0075a7 */ /* 0x000ee40008041115 */
[----:B--23--:R-:W-:Y:S05]  /*4ae0*/  @!P2 BRA `(.L_x_82) ;  /* 0x0000004000c0a947 */ /* 0x00cfea0003800000 */
.L_x_170:
        /* <DEDUP_REMOVED lines=8> */
[----:B------:R-:W-:Y:S01]  /*4b70*/  @!UP0 UIADD3 UR24, UPT, UPT, UR21, 0x1200, URZ ;  /* 0x0000120015188890 */ /* 0x000fe2000fffe0ff */
[----:B------:R-:W-:Y:S01]  /*4b80*/  VOTEU.ALL UP0, P1 ;  /* 0x0000000000ff7886 */ /* 0x000fe20000800000 */
[----:B------:R-:W-:Y:S01]  /*4b90*/  UMOV UR27, UR35 ;  /* 0x00000023001b7c82 */ /* 0x000fe20008000000 */
[----:B------:R-:W-:Y:S02]  /*4ba0*/  UMOV UR28, UR36 ;  /* 0x00000024001c7c82 */ /* 0x000fe40008000000 */
[----:B------:R-:W-:Y:S02]  /*4bb0*/  IMAD.U32 R10, RZ, RZ, UR5 ;  /* 0x00000005ff0a7e24 */ /* 0x000fe4000f8e00ff */
[----:B------:R-:W-:Y:S02]  /*4bc0*/  IMAD.U32 R11, RZ, RZ, UR4 ;  /* 0x00000004ff0b7e24 */ /* 0x000fe4000f8e00ff */
[----:B------:R-:W-:Y:S01]  /*4bd0*/  @!P1 IMAD.X R6, RZ, RZ, R17, P0 ;  /* 0x000000ffff069224 */ /* 0x000fe200000e0611 */
        /* <DEDUP_REMOVED lines=8> */
.L_x_172:
[----:B------:R-:W-:Y:S01]  /*4c60*/  @!P1 R2UR UR5, R8 ;  /* 0x00000000080592ca */ /* 0x000fe200000e0000 */
[----:B------:R-:W-:Y:S01]  /*4c70*/  VOTEU.ALL UP0, P1 ;  /* 0x0000000000ff7886 */ /* 0x000fe20000800000 */
[----:B------:R-:W-:Y:S01]  /*4c80*/  @!P1 R2UR UR4, R6 ;  /* 0x00000000060492ca */ /* 0x000fe200000e0000 */
[----:B--2---:R-:W-:Y:S01]  /*4c90*/  @!P1 IMAD.MOV.U32 R0, RZ, RZ, 0x1000 ;  /* 0x00001000ff009424 */ /* 0x004fe200078e00ff */
[----:B------:R-:W-:Y:S01]  /*4ca0*/  UMOV UR6, 0x0 ;  /* 0x0000000000067882 */ /* 0x000fe20000000000 */
[----:B------:R-:W-:Y:S01]  /*4cb0*/  UMOV UR7, 0x10000000 ;  /* 0x1000000000077882 */ /* 0x000fe20000000000 */
[----:B------:R-:W-:Y:S01]  /*4cc0*/  @!UP0 UIADD3 UR18, UPT, UPT, UR34, 0x40, URZ ;  /* 0x0000004022128890 */ /* 0x000fe2000fffe0ff */
[----:B------:R-:W-:Y:S01]  /*4cd0*/  VIADD R14, R14, 0x1 ;  /* 0x000000010e0e7836 */ /* 0x000fe20000000000 */
[----:B------:R-:W-:Y:S01]  /*4ce0*/  @!UP0 UIADD3 UR16, UPT, UPT, UR21, 0x2200, URZ ;  /* 0x0000220015108890 */ /* 0x000fe2000fffe0ff */
[----:B------:R-:W-:Y:S01]  /*4cf0*/  VOTEU.ALL UP0, P1 ;  /* 0x0000000000ff7886 */ /* 0x000fe20000800000 */
[----:B------:R-:W-:Y:S01]  /*4d00*/  UMOV UR19, UR35 ;  /* 0x0000002300137c82 */ /* 0x000fe20008000000 */
[----:B------:R-:W-:Y:S02]  /*4d10*/  UMOV UR20, UR36 ;  /* 0x0000002400147c82 */ /* 0x000fe40008000000 */
        /* <DEDUP_REMOVED lines=10> */
.L_x_174:
[----:B------:R-:W-:Y:S01]  /*4dc0*/  @!P1 IADD3 R6, P0, PT, R16, 0x580, RZ ;  /* 0x0000058010069810 */ /* 0x000fe20007f1e0ff */
[----:B------:R-:W-:Y:S01]  /*4dd0*/  VOTEU.ALL UP0, P1 ;  /* 0x0000000000ff7886 */ /* 0x000fe20000800000 */
[----:B------:R-:W-:Y:S01]  /*4de0*/  UMOV UR6, 0x0 ;  /* 0x0000000000067882 */ /* 0x000fe20000000000 */
[----:B------:R-:W-:Y:S01]  /*4df0*/  UMOV UR7, 0x10000000 ;  /* 0x1000000000077882 */ /* 0x000fe20000000000 */
[----:B------:R-:W-:Y:S01]  /*4e00*/  @!P1 R2UR UR5, R6 ;  /* 0x00000000060592ca */ /* 0x000fe200000e0000 */
[----:B--2---:R-:W-:Y:S01]  /*4e10*/  @!P1 IMAD.X R0, RZ, RZ, R17, P0 ;  /* 0x000000ffff009224 */ /* 0x004fe200000e0611 */
[----:B------:R-:W-:Y:S01]  /*4e20*/  @!UP0 UIADD3 UR10, UPT, UPT, UR34, 0x60, URZ ;  /* 0x00000060220a8890 */ /* 0x000fe2000fffe0ff */
[----:B------:R-:W-:Y:S01]  /*4e30*/  R2UR UR18, R47 ;  /* 0x000000002f1272ca */ /* 0x000fe200000e0000 */
[----:B------:R-:W-:Y:S01]  /*4e40*/  @!UP0 UIADD3 UR8, UPT, UPT, UR21, 0x3200, URZ ;  /* 0x0000320015088890 */ /* 0x000fe2000fffe0ff */
[----:B------:R-:W-:Y:S01]  /*4e50*/  R2UR UR16, R48 ;  /* 0x00000000301072ca */ /* 0x000fe200000e0000 */
[----:B------:R-:W-:Y:S01]  /*4e60*/  @!UP0 UIADD3 UR9, UPT, UPT, UR21, 0x58, URZ ;  /* 0x0000005815098890 */ /* 0x000fe2000fffe0ff */
[----:B------:R-:W-:Y:S01]  /*4e70*/  @!P1 R2UR UR4, R0 ;  /* 0x00000000000492ca */ /* 0x000fe200000e0000 */
[----:B------:R-:W-:Y:S01]  /*4e80*/  VOTEU.ALL UP0, P1 ;  /* 0x0000000000ff7886 */ /* 0x000fe20000800000 */
[----:B------:R-:W-:Y:S01]  /*4e90*/  UMOV UR11, UR35 ;  /* 0x00000023000b7c82 */ /* 0x000fe20008000000 */
[----:B------:R-:W-:Y:S01]  /*4ea0*/  UMOV UR12, UR36 ;  /* 0x00000024000c7c82 */ /* 0x000fe20008000000 */
[C---:B------:R-:W-:Y:S01]  /*4eb0*/  ISETP.NE.AND P0, PT, R14.reuse, 0x2, PT ;  /* 0x000000020e00780c */ /* 0x040fe20003f05270 */
[----:B------:R-:W-:Y:S01]  /*4ec0*/  UPLOP3.LUT UP3, UPT, UPT, UPT, UPT, 0x80, 0x8 ;  /* 0x000000000008789c */ /* 0x000fe20003f6f070 */
[----:B------:R-:W-:Y:S01]  /*4ed0*/  IMAD.U32 R8, RZ, RZ, UR5 ;  /* 0x00000005ff087e24 */ /* 0x000fe2000f8e00ff */
[----:B------:R-:W-:Y:S01]  /*4ee0*/  LOP3.LUT R15, R15, 0x1, RZ, 0x3c, !PT ;  /* 0x000000010f0f7812 */ /* 0x000fe200078e3cff */
[----:B------:R-:W-:Y:S01]  /*4ef0*/  UMOV UR36, UR29 ;  /* 0x0000001d00247c82 */ /* 0x000fe20008000000 */
[----:B------:R-:W-:Y:S01]  /*4f00*/  SEL R0, RZ, 0x1, P0 ;  /* 0x00000001ff007807 */ /* 0x000fe20000000000 */
[----:B------:R-:W-:Y:S01]  /*4f10*/  UIADD3 UR20, UPT, UPT, UR13, UR18, URZ ;  /* 0x000000120d147290 */ /* 0x000fe2000fffe0ff */
[----:B------:R-:W-:Y:S01]  /*4f20*/  SEL R14, R14, RZ, P0 ;  /* 0x000000ff0e0e7207 */ /* 0x000fe20000000000 */
[----:B------:R-:W-:Y:S01]  /*4f30*/  UIADD3 UR16, UPT, UPT, UR14, UR16, URZ ;  /* 0x000000100e107290 */ /* 0x000fe2000fffe0ff */
[----:B------:R-:W-:Y:S01]  /*4f40*/  IMAD.U32 R9, RZ, RZ, UR4 ;  /* 0x00000004ff097e24 */ /* 0x000fe2000f8e00ff */
[----:B------:R-:W-:Y:S02]  /*4f50*/  @!P1 R2UR UR4, R8 ;  /* 0x00000000080492ca */ /* 0x000fe400000e0000 */
[----:B------:R-:W-:Y:S02]  /*4f60*/  LOP3.LUT R13, R13, R0, RZ, 0x3c, !PT ;  /* 0x000000000d0d7212 */ /* 0x000fe400078e3cff */
[----:B------:R-:W-:Y:S11]  /*4f70*/  @!P1 R2UR UR5, R9 ;  /* 0x00000000090592ca */ /* 0x000ff600000e0000 */
[----:B------:R-:W-:Y:S02]  /*4f80*/  @!UPT UIADD3 URZ, UPT, UPT, URZ, URZ, URZ ;  /* 0x000000fffffff290 */ /* 0x000fe4000fffe0ff */
[----:B------:R2:W-:Y:S01]  /*4f90*/  @!UP0 UTMALDG.3D [UR8], [UR4], desc[UR6] ;  /* 0x00000608040085b4 */ /* 0x0005e20008011000 */
[----:B------:R2:W-:Y:S01]  /*4fa0*/  @!P1 SYNCS.ARRIVE.TRANS64.RED.A0TR RZ, [UR21+0x58], R7 ;  /* 0x00005807ffff99a7 */ /* 0x0005e20008300415 */
[----:B------:R-:W-:Y:S01]  /*4fb0*/  SYNCS.ARRIVE.TRANS64.RED.A1T0 RZ, [UR37], RZ ;  /* 0x000000ffffff79a7 */ /* 0x000fe20008100425 */
[----:B------:R-:W-:Y:S05]  /*4fc0*/  BRA.U UP1, `(.L_x_85) ;  /* 0xfffffff101707547 */ /* 0x000fea000b83ffff */
[----:B------:R-:W-:-:S04]  /*4fd0*/  SHF.L.U32 R2, R15, 0x1f, RZ ;  /* 0x0000001f0f027819 */ /* 0x000fc800000006ff */
[----:B------:R-:W3:Y:S02]  /*4fe0*/  SYNCS.PHASECHK.TRANS64.TRYWAIT P0, [UR21+0x60], R2 ;  /* 0x00006002ff0075a7 */ /* 0x000ee40008001115 */
[----:B---3--:R-:W-:Y:S05]  /*4ff0*/  @!P0 BRA `(.L_x_86) ;  /* 0x0000003c00c48947 */ /* 0x008fea0003800000 */
.L_x_176:
[----:B------:R-:W4:Y:S02]  /*5000*/  SYNCS.PHASECHK.TRANS64.TRYWAIT P0, [UR21+0x68], R2 ;  /* 0x00006802ff0075a7 */ /* 0x000f240008001115 */
[----:B----4-:R-:W-:Y:S05]  /*5010*/  @!P0 BRA `(.L_x_87) ;  /* 0x0000003c00d48947 */ /* 0x010fea0003800000 */
.L_x_178:
[----:B------:R-:W4:Y:S02]  /*5020*/  SYNCS.PHASECHK.TRANS64.TRYWAIT P0, [UR21+0x70], R2 ;  /* 0x00007002ff0075a7 */ /* 0x000f240008001115 */
[----:B----4-:R-:W-:Y:S05]  /*5030*/  @!P0 BRA `(.L_x_88) ;  /* 0x0000003c00e48947 */ /* 0x010fea0003800000 */
.L_x_180:
[----:B---3--:R-:W-:-:S07]  /*5040*/  MOV R0, UR21 ;  /* 0x0000001500007c02 */ /* 0x008fce0008000f00 */
.L_x_89:
[----:B---3--:R-:W-:-:S04]  /*5050*/  SHF.L.U32 R2, R15, 0x1f, RZ ;  /* 0x0000001f0f027819 */ /* 0x008fc800000006ff */
[----:B------:R3:W4:Y:S03]  /*5060*/  SYNCS.PHASECHK.TRANS64.TRYWAIT P0, [R0+URZ+0x78], R2 ;  /* 0x00007802000075a7 */ /* 0x00072600080011ff */
[----:B----4-:R-:W-:Y:S05]  /*5070*/  @!P0 NANOSLEEP.SYNCS 0x989680 ;  /* 0x009896800000895d */ /* 0x010fea0003900000 */
[----:B------:R-:W4:Y:S02]  /*5080*/  @!P0 SYNCS.PHASECHK.TRANS64 P0, [R0+URZ+0x78], R2 ;  /* 0x00007802000085a7 */ /* 0x000f2400080010ff */
[----:B-12-4-:R-:W-:Y:S05]  /*5090*/  @P0 EXIT ;  /* 0x000000000000094d */ /* 0x016fea0003800000 */
[----:B------:R-:W-:Y:S05]  /*50a0*/  BRA `(.L_x_89) ;  /* 0xfffffffc00e87947 */ /* 0x000fea000383ffff */
.L_x_74:
[----:B------:R-:W-:-:S06]  /*50b0*/  UISETP.GE.AND UP0, UPT, UR17, 0x4, UPT ;  /* 0x000000041100788c */ /* 0x000fcc000bf06270 */
[----:B------:R-:W-:-:S13]  /*50c0*/  PLOP3.LUT P0, PT, PT, PT, UP0, 0x80, 0x8 ;  /* 0x000000000008781c */ /* 0x000fda0003f0f008 */
[----:B-1----:R-:W-:Y:S05]  /*50d0*/  @!P0 EXIT ;  /* 0x000000000000894d */ /* 0x002fea0003800000 */
[----:B------:R-:W1:Y:S08]  /*50e0*/  S2UR UR4, SR_CgaCtaId ;  /* 0x00000000000479c3 */ /* 0x000e700000008800 */
[----:B------:R-:W-:Y:S01]  /*50f0*/  BAR.SYNC.DEFER_BLOCKING 0x6, 0xa0 ;  /* 0x0182800000007b1d */ /* 0x000fe20000010000 */
[C---:B------:R-:W-:Y:S01]  /*5100*/  IMAD.SHL.U32 R3, R57.reuse, 0x20, RZ ;  /* 0x0000002039037824 */ /* 0x040fe200078e00ff */
[----:B------:R-:W-:Y:S01]  /*5110*/  SHF.R.U32.HI R4, RZ, 0x1, R57 ;  /* 0x00000001ff047819 */ /* 0x000fe20000011639 */
[C---:B------:R-:W-:Y:S01]  /*5120*/  IMAD.SHL.U32 R2, R57.reuse, 0x10, RZ ;  /* 0x0000001039027824 */ /* 0x040fe200078e00ff */
[C---:B------:R-:W-:Y:S01]  /*5130*/  LOP3.LUT P0, RZ, R57.reuse, 0x4, RZ, 0xc0, !PT ;  /* 0x0000000439ff7812 */ /* 0x040fe2000780c0ff */
[----:B------:R-:W-:Y:S01]  /*5140*/  IMAD.U32 R23, R57, 0x10000, RZ ;  /* 0x0001000039177824 */ /* 0x000fe200078e00ff */
[----:B------:R-:W-:-:S02]  /*5150*/  UMOV UR44, 0x400 ;  /* 0x00000400002c7882 */ /* 0x000fc40000000000 */
[----:B------:R-:W2:Y:S01]  /*5160*/  LDC.64 R42, c[0x0][0x8b0] ;  /* 0x00022c00ff2a7b82 */ /* 0x000ea20000000a00 */
[----:B------:R-:W-:Y:S01]  /*5170*/  LOP3.LUT R5, R3, 0xc0, RZ, 0xc0, !PT ;  /* 0x000000c003057812 */ /* 0x000fe200078ec0ff */
[----:B------:R-:W-:Y:S01]  /*5180*/  IMAD.SHL.U32 R44, R57, 0x4, RZ ;  /* 0x00000004392c7824 */ /* 0x000fe200078e00ff */
[----:B------:R-:W-:Y:S01]  /*5190*/  LOP3.LUT R2, R2, 0x600, RZ, 0xc0, !PT ;  /* 0x0000060002027812 */ /* 0x000fe200078ec0ff */
[----:B------:R-:W-:Y:S01]  /*51a0*/  IMAD.MOV.U32 R56, RZ, RZ, 0x20 ;  /* 0x00000020ff387424 */ /* 0x000fe200078e00ff */
[----:B------:R-:W-:Y:S01]  /*51b0*/  LOP3.LUT R4, R5, 0x8, R4, 0xf8, !PT ;  /* 0x0000000805047812 */ /* 0x000fe200078ef804 */
[----:B------:R-:W-:Y:S01]  /*51c0*/  IMAD.MOV.U32 R55, RZ, RZ, 0x1 ;  /* 0x00000001ff377424 */ /* 0x000fe200078e00ff */
[--C-:B------:R-:W-:Y:S01]  /*51d0*/  LOP3.LUT R2, R2, 0x20, R3.reuse, 0xf8, !PT ;  /* 0x0000002002027812 */ /* 0x100fe200078ef803 */
[----:B------:R-:W3:Y:S01]  /*51e0*/  LDC.64 R40, c[0x0][0x8a8] ;  /* 0x00022a00ff287b82 */ /* 0x000ee20000000a00 */
[----:B------:R-:W-:Y:S01]  /*51f0*/  LOP3.LUT R23, R23, 0x600000, RZ, 0xc0, !PT ;  /* 0x0060000017177812 */ /* 0x000fe200078ec0ff */
[----:B------:R-:W-:Y:S01]  /*5200*/  IMAD.MOV.U32 R22, RZ, RZ, RZ ;  /* 0x000000ffff167224 */ /* 0x000fe200078e00ff */
[----:B------:R-:W-:Y:S01]  /*5210*/  LOP3.LUT R44, R4, 0x18, R44, 0x78, !PT ;  /* 0x00000018042c7812 */ /* 0x000fe200078e782c */
[----:B------:R-:W-:Y:S01]  /*5220*/  IMAD.MOV.U32 R54, RZ, RZ, RZ ;  /* 0x000000ffff367224 */ /* 0x000fe200078e00ff */
[----:B------:R-:W-:-:S02]  /*5230*/  LOP3.LUT R2, R2, 0x100, R3, 0xf8, !PT ;  /* 0x0000010002027812 */ /* 0x000fc400078ef803 */
[----:B------:R-:W-:Y:S02]  /*5240*/  CS2R R52, SRZ ;  /* 0x0000000000347805 */ /* 0x000fe4000001ff00 */
[----:B------:R-:W-:Y:S01]  /*5250*/  LOP3.LUT R57, R57, 0x60, RZ, 0xc0, !PT ;  /* 0x0000006039397812 */ /* 0x000fe200078ec0ff */
[----:B-1----:R-:W-:Y:S01]  /*5260*/  ULEA UR44, UR4, UR44, 0x18 ;  /* 0x0000002c042c7291 */ /* 0x002fe2000f8ec0ff */
[----:B------:R-:W-:Y:S01]  /*5270*/  LOP3.LUT R44, R2, R44, RZ, 0xfc, !PT ;  /* 0x0000002c022c7212 */ /* 0x000fe200078efcff */
[----:B------:R-:W1:Y:S01]  /*5280*/  LDCU UR59, c[0x0][0x370] ;  /* 0x00006e00ff3b77ac */ /* 0x000e620008000800 */
[----:B------:R-:W-:Y:S01]  /*5290*/  SEL R56, R56, 0xffffffe0, !P0 ;  /* 0xffffffe038387807 */ /* 0x000fe20004000000 */
[----:B------:R-:W-:Y:S01]  /*52a0*/  UIADD3 UR4, UPT, UPT, UR44, 0x200, URZ ;  /* 0x000002002c047890 */ /* 0x000fe2000fffe0ff */
[----:B------:R-:W4:Y:S04]  /*52b0*/  LDCU UR43, c[0x0][0xb0c] ;  /* 0x00016180ff2b77ac */ /* 0x000f280008000800 */
[----:B------:R-:W1:Y:S01]  /*52c0*/  LDS R0, [UR44+0x140] ;  /* 0x0001402cff007984 */ /* 0x000e620008000800 */
[----:B------:R-:W-:Y:S01]  /*52d0*/  IMAD.U32 R50, RZ, RZ, UR4 ;  /* 0x00000004ff327e24 */ /* 0x000fe2000f8e00ff */
[----:B------:R-:W1:Y:S01]  /*52e0*/  LDCU UR39, c[0x0][0xb30] ;  /* 0x00016600ff2777ac */ /* 0x000e620008000800 */
[----:B------:R-:W1:Y:S01]  /*52f0*/  LDCU.64 UR56, c[0x0][0x888] ;  /* 0x00011100ff3877ac */ /* 0x000e620008000a00 */
[----:B------:R-:W1:Y:S01]  /*5300*/  LDCU.64 UR40, c[0x0][0xb28] ;  /* 0x00016500ff2877ac */ /* 0x000e620008000a00 */
[----:B------:R-:W1:Y:S01]  /*5310*/  LDCU.64 UR62, c[0x0][0x890] ;  /* 0x00011200ff3e77ac */ /* 0x000e620008000a00 */
[----:B------:R-:W1:Y:S01]  /*5320*/  LDCU.128 UR52, c[0x0][0xb10] ;  /* 0x00016200ff3477ac */ /* 0x000e620008000c00 */
[----:B------:R-:W1:Y:S01]  /*5330*/  LDCU UR58, c[0x0][0x374] ;  /* 0x00006e80ff3a77ac */ /* 0x000e620008000800 */
[----:B------:R-:W-:Y:S01]  /*5340*/  UMOV UR47, URZ ;  /* 0x000000ff002f7c82 */ /* 0x000fe20008000000 */
[----:B------:R-:W-:Y:S01]  /*5350*/  UMOV UR46, URZ ;  /* 0x000000ff002e7c82 */ /* 0x000fe20008000000 */
[----:B-1234-:R-:W-:-:S07]  /*5360*/  IMAD.IADD R23, R0, 0x1, R23 ;  /* 0x0000000100177824 */ /* 0x01efce00078e0217 */
.L_x_133:
[C---:B------:R-:W-:Y:S02]  /*5370*/  LEA R3, R52.reuse, UR44, 0x3 ;  /* 0x0000002c34037c11 */ /* 0x040fe4000f8e18ff */
[----:B------:R-:W-:Y:S02]  /*5380*/  SHF.L.U32 R0, R53, 0x1f, RZ ;  /* 0x0000001f35007819 */ /* 0x000fe400000006ff */
[----:B-1----:R-:W-:Y:S02]  /*5390*/  LEA R4, R52, UR44, 0x4 ;  /* 0x0000002c34047c11 */ /* 0x002fe4000f8e20ff */
[----:B------:R-:W1:Y:S02]  /*53a0*/  SYNCS.PHASECHK.TRANS64.TRYWAIT P0, [R3+URZ+0x90], R0 ;  /* 0x00009000030075a7 */ /* 0x000e6400080011ff */
[----:B-12---:R-:W-:Y:S05]  /*53b0*/  @!P0 BRA `(.L_x_90) ;  /* 0x0000003c001c8947 */ /* 0x006fea0003800000 */
.L_x_181:
[----:B------:R-:W2:Y:S01]  /*53c0*/  LDS.128 R4, [R4+0x120] ;  /* 0x0001200004047984 */ /* 0x000ea20000000c00 */
[----:B------:R-:W-:Y:S01]  /*53d0*/  UISETP.GE.AND UP0, UPT, UR42, 0x1, UPT ;  /* 0x000000012a00788c */ /* 0x000fe2000bf06270 */
[----:B------:R-:W-:Y:S01]  /*53e0*/  @!PT LDS RZ, [RZ] ;  /* 0x00000000fffff984 */ /* 0x000fe20000000800 */
[----:B------:R-:W-:Y:S01]  /*53f0*/  @!PT LDS RZ, [RZ] ;  /* 0x00000000fffff984 */ /* 0x000fe20000000800 */
[----:B------:R-:W-:Y:S01]  /*5400*/  @!PT LDS RZ, [RZ] ;  /* 0x00000000fffff984 */ /* 0x000fe20000000800 */
[----:B------:R-:W-:Y:S01]  /*5410*/  @!PT LDS RZ, [RZ] ;  /* 0x00000000fffff984 */ /* 0x000fe20000000800 */
[----:B------:R3:W-:Y:S06]  /*5420*/  MEMBAR.ALL.CTA ;  /* 0x0000000000007992 */ /* 0x0007ec0000008000 */
[----:B---3--:R-:W3:Y:S01]  /*5430*/  FENCE.VIEW.ASYNC.S ;  /* 0x00000000000073c6 */ /* 0x008ee20000000000 */
[----:B--2---:R-:W-:Y:S11]  /*5440*/  LOP3.LUT P0, RZ, R6, 0x1, RZ, 0xc0, !PT ;  /* 0x0000000106ff7812 */ /* 0x004ff6000780c0ff */
[----:B------:R-:W-:Y:S02]  /*5450*/  @!UPT UIADD3 URZ, UPT, UPT, URZ, URZ, URZ ;  /* 0x000000fffffff290 */ /* 0x000fe4000fffe0ff */
[----:B---3--:R-:W-:Y:S01]  /*5460*/  VOTEU.ANY UP1, P0 ;  /* 0x0000000000ff7886 */ /* 0x008fe20000020100 */
[----:B------:R-:W-:Y:S01]  /*5470*/  PLOP3.LUT P0, PT, PT, PT, UP1, 0x80, 0x8 ;  /* 0x000000000008781c */ /* 0x000fe20003f0f018 */
[----:B------:R-:W-:Y:S11]  /*5480*/  UP2UR UR61, UPR, URZ, 0x2 ;  /* 0x00000002ff3d7883 */ /* 0x000ff60008000000 */
[----:B------:R-:W-:Y:S01]  /*5490*/  @!UPT UIADD3 URZ, UPT, UPT, URZ, URZ, URZ ;  /* 0x000000fffffff290 */ /* 0x000fe2000fffe0ff */
[----:B-1----:R-:W-:Y:S02]  /*54a0*/  @P0 SHF.R.U32.HI R0, RZ, 0x10, R5 ;  /* 0x00000010ff000819 */ /* 0x002fe40000011605 */
        /* <DEDUP_REMOVED lines=12> */
[----:B------:R-:W2:Y:S01]  /*5570*/  LDCU UR12, c[0x0][0xb20] ;  /* 0x00016400ff0c77ac */ /* 0x000ea20008000800 */
[----:B------:R-:W-:Y:S02]  /*5580*/  UIMAD.WIDE.U32 UR4, UR58, UR55, URZ ;  /* 0x000000373a0472a5 */ /* 0x000fe4000f8e00ff */
[----:B------:R-:W-:Y:S02]  /*5590*/  UIMAD.WIDE.U32 UR6, UR59, UR52, URZ ;  /* 0x000000343b0672a5 */ /* 0x000fe4000f8e00ff */
[----:B------:R-:W-:Y:S02]  /*55a0*/  UISETP.NE.AND UP0, UPT, UR54, 0x1, UPT ;  /* 0x000000013600788c */ /* 0x000fe4000bf05270 */
[----:B------:R-:W-:Y:S02]  /*55b0*/  UIMAD.WIDE.U32 UR8, UR37, UR55, URZ ;  /* 0x00000037250872a5 */ /* 0x000fe4000f8e00ff */
[----:B------:R-:W-:Y:S02]  /*55c0*/  UIMAD.WIDE.U32 UR10, UR38, UR52, URZ ;  /* 0x00000034260a72a5 */ /* 0x000fe4000f8e00ff */
[----:B------:R-:W-:Y:S02]  /*55d0*/  UISETP.NE.AND UP1, UPT, UR43, 0x1, UPT ;  /* 0x000000012b00788c */ /* 0x000fe4000bf25270 */
[----:B------:R-:W-:Y:S01]  /*55e0*/  UISETP.NE.AND UP2, UPT, UR42, 0x1, UPT ;  /* 0x000000012a00788c */ /* 0x000fe2000bf45270 */
[----:B------:R-:W-:Y:S02]  /*55f0*/  UMOV UR4, UR5 ;  /* 0x0000000500047c82 */ /* 0x000fe40008000000 */
[----:B--2---:R-:W-:Y:S03]  /*5600*/  USHF.R.U32.HI UR5, URZ, UR12, UR4 ;  /* 0x0000000cff057299 */ /* 0x004fe60008011604 */
[----:B------:R-:W-:Y:S02]  /*5610*/  UMOV UR4, UR7 ;  /* 0x0000000700047c82 */ /* 0x000fe40008000000 */
[----:B------:R-:W-:Y:S02]  /*5620*/  USHF.R.U32.HI UR7, URZ, UR53, UR4 ;  /* 0x00000035ff077299 */ /* 0x000fe40008011604 */
[----:B------:R-:W-:Y:S02]  /*5630*/  USEL UR4, UR58, UR5, !UP0 ;  /* 0x000000053a047287 */ /* 0x000fe4000c000000 */
[----:B------:R-:W-:Y:S01]  /*5640*/  USEL UR7, UR59, UR7, !UP1 ;  /* 0x000000073b077287 */ /* 0x000fe2000c800000 */
[----:B------:R-:W-:Y:S01]  /*5650*/  UMOV UR5, UR9 ;  /* 0x0000000900057c82 */ /* 0x000fe20008000000 */
[----:B------:R-:W-:Y:S02]  /*5660*/  UIMAD.WIDE.U32 UR8, UR4, UR40, URZ ;  /* 0x00000028040872a5 */ /* 0x000fe4000f8e00ff */
[----:B------:R-:W-:Y:S03]  /*5670*/  USHF.R.U32.HI UR6, URZ, UR12, UR5 ;  /* 0x0000000cff067299 */ /* 0x000fe60008011605 */
[----:B------:R-:W-:Y:S01]  /*5680*/  UMOV UR5, UR11 ;  /* 0x0000000b00057c82 */ /* 0x000fe20008000000 */
[----:B------:R-:W-:Y:S02]  /*5690*/  UIMAD.WIDE.U32 UR10, UR7, UR40, URZ ;  /* 0x00000028070a72a5 */ /* 0x000fe4000f8e00ff */
[----:B------:R-:W-:Y:S02]  /*56a0*/  USHF.R.U32.HI UR12, URZ, UR53, UR5 ;  /* 0x00000035ff0c7299 */ /* 0x000fe40008011605 */
[----:B------:R-:W-:Y:S01]  /*56b0*/  USEL UR6, UR37, UR6, !UP0 ;  /* 0x0000000625067287 */ /* 0x000fe2000c000000 */
[----:B------:R-:W-:Y:S02]  /*56c0*/  UMOV UR5, UR9 ;  /* 0x0000000900057c82 */ /* 0x000fe40008000000 */
[----:B------:R-:W-:Y:S01]  /*56d0*/  UMOV UR10, UR11 ;  /* 0x0000000b000a7c82 */ /* 0x000fe20008000000 */
[----:B------:R-:W-:Y:S02]  /*56e0*/  @UP2 USHF.R.U32.HI UR4, URZ, UR41, UR5 ;  /* 0x00000029ff042299 */ /* 0x000fe40008011605 */
[----:B------:R-:W-:Y:S02]  /*56f0*/  @UP2 USHF.R.U32.HI UR7, URZ, UR41, UR10 ;  /* 0x00000029ff072299 */ /* 0x000fe4000801160a */
[----:B------:R-:W-:Y:S02]  /*5700*/  UIMAD UR4, UR42, UR4, URZ ;  /* 0x000000042a0472a4 */ /* 0x000fe4000f8e02ff */
        /* <DEDUP_REMOVED lines=8> */
[----:B------:R-:W-:Y:S02]  /*5790*/  USEL UR11, UR6, UR4, !UP2 ;  /* 0x00000004060b7287 */ /* 0x000fe4000d000000 */
[----:B------:R-:W-:Y:S02]  /*57a0*/  UIADD3 UR8, UPT, UPT, -UR5, URZ, URZ ;  /* 0x000000ff05087290 */ /* 0x000fe4000fffe1ff */
[----:B------:R-:W-:Y:S01]  /*57b0*/  UIADD3 UR10, UPT, UPT, -UR11, URZ, URZ ;  /* 0x000000ff0b0a7290 */ /* 0x000fe2000fffe1ff */
[----:B------:R-:W-:Y:S01]  /*57c0*/  @!UP0 UMOV UR4, UR9 ;  /* 0x0000000900048c82 */ /* 0x000fe20008000000 */
[----:B------:R-:W-:Y:S02]  /*57d0*/  UIADD3 UR9, UPT, UPT, -UR6, URZ, URZ ;  /* 0x000000ff06097290 */ /* 0x000fe4000fffe1ff */
[----:B------:R-:W-:Y:S02]  /*57e0*/  @!UP0 USHF.R.U32.HI UR4, URZ, UR41, UR4 ;  /* 0x00000029ff048299 */ /* 0x000fe40008011604 */
[----:B------:R-:W-:Y:S02]  /*57f0*/  UIMAD UR10, UR42, UR10, UR6 ;  /* 0x0000000a2a0a72a4 */ /* 0x000fe4000f8e0206 */
[----:B------:R-:W-:Y:S04]  /*5800*/  @!UP0 USEL UR4, UR5, UR4, !UP2 ;  /* 0x0000000405048287 */ /* 0x000fe8000d000000 */
[----:B------:R-:W-:Y:S02]  /*5810*/  @!UP0 UIMAD UR10, UR7, UR10, UR4 ;  /* 0x0000000a070a82a4 */ /* 0x000fe4000f8e0204 */
[----:B------:R-:W-:Y:S02]  /*5820*/  @!UP0 UIADD3 UR11, UPT, UPT, UR11, -UR4, URZ ;  /* 0x800000040b0b8290 */ /* 0x000fe4000fffe0ff */
[----:B------:R-:W-:Y:S02]  /*5830*/  UIMAD UR7, UR43, UR8, UR38 ;  /* 0x000000082b0772a4 */ /* 0x000fe4000f8e0226 */
[----:B------:R-:W-:Y:S02]  /*5840*/  @!UP0 UIMAD UR6, UR11, UR42, UR5 ;  /* 0x0000002a0b0682a4 */ /* 0x000fe4000f8e0205 */
[----:B------:R-:W-:Y:S01]  /*5850*/  UIMAD UR4, UR54, UR9, UR37 ;  /* 0x00000009360472a4 */ /* 0x000fe2000f8e0225 */
[----:B------:R-:W-:Y:S02]  /*5860*/  @!UP0 UMOV UR5, UR10 ;  /* 0x0000000a00058c82 */ /* 0x000fe40008000000 */
[----:B------:R-:W-:Y:S02]  /*5870*/  UIMAD UR38, UR5, UR43, UR7 ;  /* 0x0000002b052672a4 */ /* 0x000fe4000f8e0207 */
[----:B------:R-:W-:Y:S11]  /*5880*/  UIMAD UR37, UR6, UR54, UR4 ;  /* 0x00000036062572a4 */ /* 0x000ff6000f8e0204 */
[----:B------:R-:W-:Y:S01]  /*5890*/  @!UPT UIADD3 URZ, UPT, UPT, URZ, URZ, URZ ;  /* 0x000000fffffff290 */ /* 0x000fe2000fffe0ff */
.L_x_91:
[----:B------:R-:W-:Y:S01]  /*58a0*/  UISETP.NE.AND UP0, UPT, UR39, 0x1, UPT ;  /* 0x000000012700788c */ /* 0x000fe2000bf05270 */
[----:B------:R-:W-:Y:S01]  /*58b0*/  LOP3.LUT P0, RZ, R50, 0x1b0, RZ, 0xc0, !PT ;  /* 0x000001b032ff7812 */ /* 0x000fe2000780c0ff */
[----:B------:R-:W-:Y:S01]  /*58c0*/  USHF.L.U32 UR50, UR16, 0x6, URZ ;  /* 0x0000000610327899 */ /* 0x000fe200080006ff */
[----:B------:R-:W-:Y:S01]  /*58d0*/  BSSY.RECONVERGENT B6, `(.L_x_92) ;  /* 0x0000034000067945 */ /* 0x000fe20003800200 */
[----:B------:R-:W-:Y:S01]  /*58e0*/  USHF.L.U32 UR49, UR20, 0x7, URZ ;  /* 0x0000000714317899 */ /* 0x000fe200080006ff */
[----:B------:R-:W-:Y:S06]  /*58f0*/  IADD3 R52, PT, PT, R52, 0x1, RZ ;  /* 0x0000000134347810 */ /* 0x000fec0007ffe0ff */
[----:B------:R-:W2:Y:S01]  /*5900*/  @!UP0 LDCU.128 UR12, c[0x0][0xb10] ;  /* 0x00016200ff0c87ac */ /* 0x000ea20008000c00 */
[----:B------:R-:W3:Y:S01]  /*5910*/  @!UP0 LDCU UR5, c[0x0][0xb0c] ;  /* 0x00016180ff0587ac */ /* 0x000ee20008000800 */
[----:B------:R-:W4:Y:S01]  /*5920*/  @!UP0 LDCU UR10, c[0x0][0xb20] ;  /* 0x00016400ff0a87ac */ /* 0x000f220008000800 */
[----:B--2---:R-:W-:Y:S02]  /*5930*/  UIMAD.WIDE.U32 UR8, UR38, UR12, URZ ;  /* 0x0000000c260872a5 */ /* 0x004fe4000f8e00ff */
[----:B------:R-:W-:Y:S02]  /*5940*/  UIMAD.WIDE.U32 UR6, UR37, UR15, URZ ;  /* 0x0000000f250672a5 */ /* 0x000fe4000f8e00ff */
[----:B------:R-:W-:Y:S03]  /*5950*/  @!UP0 UISETP.NE.AND UP1, UPT, UR14, 0x1, UPT ;  /* 0x000000010e00888c */ /* 0x000fe6000bf25270 */
[----:B------:R-:W-:Y:S01]  /*5960*/  @!UP0 UMOV UR4, UR9 ;  /* 0x0000000900048c82 */ /* 0x000fe20008000000 */
[----:B---3--:R-:W-:Y:S02]  /*5970*/  @!UP0 UISETP.NE.AND UP2, UPT, UR5, 0x1, UPT ;  /* 0x000000010500888c */ /* 0x008fe4000bf45270 */
[----:B------:R-:W-:Y:S01]  /*5980*/  @!UP0 USHF.R.U32.HI UR4, URZ, UR13, UR4 ;  /* 0x0000000dff048299 */ /* 0x000fe20008011604 */
[----:B------:R-:W-:Y:S02]  /*5990*/  @!UP0 UMOV UR6, UR7 ;  /* 0x0000000700068c82 */ /* 0x000fe40008000000 */
[----:B----4-:R-:W-:Y:S02]  /*59a0*/  @!UP0 USHF.R.U32.HI UR6, URZ, UR10, UR6 ;  /* 0x0000000aff068299 */ /* 0x010fe40008011606 */
[----:B------:R-:W-:Y:S02]  /*59b0*/  @!UP0 USEL UR7, UR38, UR4, !UP2 ;  /* 0x0000000426078287 */ /* 0x000fe4000d000000 */
[----:B------:R-:W-:Y:S04]  /*59c0*/  @!UP0 USEL UR6, UR37, UR6, !UP1 ;  /* 0x0000000625068287 */ /* 0x000fe8000c800000 */
[----:B------:R-:W-:Y:S02]  /*59d0*/  @!UP0 UIADD3 UR4, UPT, UPT, -UR7, UR6, URZ ;  /* 0x0000000607048290 */ /* 0x000fe4000fffe1ff */
[----:B------:R-:W-:Y:S02]  /*59e0*/  @!UP0 UIADD3 UR6, UPT, UPT, UR7, -UR6, URZ ;  /* 0x8000000607068290 */ /* 0x000fe4000fffe0ff */
[----:B------:R-:W-:Y:S02]  /*59f0*/  @!UP0 UIMAD UR38, UR4, UR5, UR38 ;  /* 0x00000005042682a4 */ /* 0x000fe4000f8e0226 */
[----:B------:R-:W-:Y:S01]  /*5a00*/  @!UP0 UIMAD UR37, UR6, UR14, UR37 ;  /* 0x0000000e062582a4 */ /* 0x000fe2000f8e0225 */
[----:B------:R-:W-:Y:S11]  /*5a10*/  @!P0 BRA `(.L_x_93) ;  /* 0x00000000007c8947 */ /* 0x000ff60003800000 */
[----:B------:R-:W2:Y:S01]  /*5a20*/  LDCU.64 UR8, c[0x4][0x80] ;  /* 0x01001000ff0877ac */ /* 0x000ea20008000a00 */
[----:B------:R-:W-:Y:S01]  /*5a30*/  MOV R2, 0x0 ;  /* 0x0000000000027802 */ /* 0x000fe20000000f00 */
[----:B------:R-:W-:Y:S02]  /*5a40*/  HFMA2 R12, -RZ, RZ, 0, 5.9604644775390625e-08 ;  /* 0x00000001ff0c7431 */ /* 0x000fe400000001ff */
[----:B------:R-:W-:Y:S01]  /*5a50*/  IMAD.MOV.U32 R8, RZ, RZ, 0x70 ;  /* 0x00000070ff087424 */ /* 0x000fe200078e00ff */
[----:B------:R3:W4:Y:S01]  /*5a60*/  LDC.64 R14, c[0x4][R2] ;  /* 0x01000000020e7b82 */ /* 0x0007220000000a00 */
[----:B------:R-:W1:Y:S01]  /*5a70*/  LDCU.64 UR6, c[0x4][0x88] ;  /* 0x01001100ff0677ac */ /* 0x000e620008000a00 */
[----:B------:R-:W-:Y:S01]  /*5a80*/  IMAD.MOV.U32 R13, RZ, RZ, RZ ;  /* 0x000000ffff0d7224 */ /* 0x000fe200078e00ff */
[----:B------:R-:W1:Y:S01]  /*5a90*/  LDCU.64 UR4, c[0x4][0x8] ;  /* 0x01000100ff0477ac */ /* 0x000e620008000a00 */
[----:B--2---:R-:W-:Y:S01]  /*5aa0*/  MOV R5, UR9 ;  /* 0x0000000900057c02 */ /* 0x004fe20008000f00 */
[----:B------:R-:W-:Y:S01]  /*5ab0*/  IMAD.U32 R4, RZ, RZ, UR8 ;  /* 0x00000008ff047e24 */ /* 0x000fe2000f8e00ff */
[----:B-1----:R-:W-:Y:S01]  /*5ac0*/  MOV R7, UR7 ;  /* 0x0000000700077c02 */ /* 0x002fe20008000f00 */
[----:B------:R-:W-:Y:S01]  /*5ad0*/  IMAD.U32 R6, RZ, RZ, UR6 ;  /* 0x00000006ff067e24 */ /* 0x000fe2000f8e00ff */
[----:B------:R-:W-:Y:S01]  /*5ae0*/  MOV R11, UR5 ;  /* 0x00000005000b7c02 */ /* 0x000fe20008000f00 */
[----:B------:R-:W-:Y:S02]  /*5af0*/  IMAD.U32 R10, RZ, RZ, UR4 ;  /* 0x00000004ff0a7e24 */ /* 0x000fe4000f8e00ff */
[----:B------:R-:W-:Y:S07]  /*5b00*/  LEPC R20, `(.L_x_94) ;  /* 0x000000001014794e */ /* 0x000fee0000000000 */
[----:B---345:R-:W-:Y:S05]  /*5b10*/  CALL.ABS.NOINC R14 ;  /* 0x000000000e007343 */ /* 0x038fea0003c00000 */
.L_x_94:
[----:B------:R-:W1:Y:S01]  /*5b20*/  LDCU.64 UR8, c[0x4][0x80] ;  /* 0x01001000ff0877ac */ /* 0x000e620008000a00 */
[----:B------:R-:W2:Y:S01]  /*5b30*/  LDC.64 R2, c[0x4][R2] ;  /* 0x0100000002027b82 */ /* 0x000ea20000000a00 */
[----:B------:R-:W-:Y:S02]  /*5b40*/  HFMA2 R12, -RZ, RZ, 0, 5.9604644775390625e-08 ;  /* 0x00000001ff0c7431 */ /* 0x000fe400000001ff */
[----:B------:R-:W-:Y:S02]  /*5b50*/  IMAD.MOV.U32 R8, RZ, RZ, 0x70 ;  /* 0x00000070ff087424 */ /* 0x000fe400078e00ff */
[----:B------:R-:W-:Y:S01]  /*5b60*/  IMAD.MOV.U32 R13, RZ, RZ, RZ ;  /* 0x000000ffff0d7224 */ /* 0x000fe200078e00ff */
[----:B------:R-:W3:Y:S01]  /*5b70*/  LDCU.64 UR6, c[0x4][0x88] ;  /* 0x01001100ff0677ac */ /* 0x000ee20008000a00 */
[----:B------:R-:W4:Y:S01]  /*5b80*/  LDCU.64 UR4, c[0x4][0x8] ;  /* 0x01000100ff0477ac */ /* 0x000f220008000a00 */
[----:B-1----:R-:W-:Y:S02]  /*5b90*/  MOV R4, UR8 ;  /* 0x0000000800047c02 */ /* 0x002fe40008000f00 */
[----:B------:R-:W-:Y:S02]  /*5ba0*/  MOV R5, UR9 ;  /* 0x0000000900057c02 */ /* 0x000fe40008000f00 */
[----:B---3--:R-:W-:Y:S01]  /*5bb0*/  MOV R7, UR7 ;  /* 0x0000000700077c02 */ /* 0x008fe20008000f00 */
[----:B------:R-:W-:Y:S01]  /*5bc0*/  IMAD.U32 R6, RZ, RZ, UR6 ;  /* 0x00000006ff067e24 */ /* 0x000fe2000f8e00ff */
[----:B----4-:R-:W-:Y:S01]  /*5bd0*/  MOV R11, UR5 ;  /* 0x00000005000b7c02 */ /* 0x010fe20008000f00 */
[----:B------:R-:W-:Y:S02]  /*5be0*/  IMAD.U32 R10, RZ, RZ, UR4 ;  /* 0x00000004ff0a7e24 */ /* 0x000fe4000f8e00ff */
[----:B------:R-:W-:Y:S07]  /*5bf0*/  LEPC R20, `(.L_x_93) ;  /* 0x000000001014794e */ /* 0x000fee0000000000 */
[----:B--2---:R-:W-:Y:S05]  /*5c00*/  CALL.ABS.NOINC R2 ;  /* 0x0000000002007343 */ /* 0x004fea0003c00000 */
.L_x_93:
[----:B------:R-:W-:Y:S05]  /*5c10*/  BSYNC.RECONVERGENT B6 ;  /* 0x0000000000067941 */ /* 0x000fea0003800200 */
.L_x_92:
[----:B------:R-:W-:Y:S01]  /*5c20*/  R2UR UR4, R49 ;  /* 0x00000000310472ca */ /* 0x000fe200000e0000 */
[----:B------:R-:W-:Y:S01]  /*5c30*/  UISETP.NE.U32.AND UP0, UPT, UR62, URZ, UPT ;  /* 0x000000ff3e00728c */ /* 0x000fe2000bf05070 */
[----:B------:R-:W-:Y:S02]  /*5c40*/  ISETP.NE.U32.AND P4, PT, R42, RZ, PT ;  /* 0x000000ff2a00720c */ /* 0x000fe40003f85070 */
[----:B------:R-:W-:Y:S01]  /*5c50*/  ISETP.NE.U32.AND P2, PT, RZ, UR56, PT ;  /* 0x00000038ff007c0c */ /* 0x000fe2000bf45070 */
[----:B------:R-:W-:Y:S01]  /*5c60*/  UISETP.NE.AND.EX UP1, UPT, UR63, URZ, UPT, UP0 ;  /* 0x000000ff3f00728c */ /* 0x000fe2000bf25300 */
[----:B------:R-:W-:Y:S01]  /*5c70*/  ISETP.NE.AND.EX P4, PT, R43, RZ, PT, P4 ;  /* 0x000000ff2b00720c */ /* 0x000fe20003f85340 */
[----:B------:R-:W-:Y:S01]  /*5c80*/  UPLOP3.LUT UP0, UPT, UPT, UPT, UPT, 0x40, 0x4 ;  /* 0x000000000004789c */ /* 0x000fe20003f0e870 */
[----:B------:R-:W-:Y:S05]  /*5c90*/  ISETP.NE.AND.EX P2, PT, RZ, UR57, PT, P2 ;  /* 0x00000039ff007c0c */ /* 0x000fea000bf45320 */
[----:B------:R-:W-:Y:S06]  /*5ca0*/  UISETP.NE.AND UP2, UPT, UR4, URZ, UPT ;  /* 0x000000ff0400728c */ /* 0x000fec000bf45270 */
[----:B------:R-:W-:Y:S05]  /*5cb0*/  PLOP3.LUT P1, PT, PT, PT, UP2, 0x80, 0x8 ;  /* 0x000000000008781c */ /* 0x000fea0003f2f028 */
[----:B------:R-:W-:Y:S06]  /*5cc0*/  @UP2 UPLOP3.LUT UP0, UPT, UPT, UPT, UP1, 0x80, 0x8 ;  /* 0x000000000008289c */ /* 0x000fec0003f0f010 */
[----:B------:R-:W-:Y:S01]  /*5cd0*/  PLOP3.LUT P0, PT, PT, PT, UP0, 0x80, 0x8 ;  /* 0x000000000008781c */ /* 0x000fe20003f0f008 */
[----:B------:R-:W-:Y:S01]  /*5ce0*/  @!UPT UIADD3 URZ, UPT, UPT, URZ, URZ, URZ ;  /* 0x000000fffffff290 */ /* 0x000fe2000fffe0ff */
[----:B------:R-:W-:Y:S11]  /*5cf0*/  BRA.U !UP1, `(.L_x_95) ;  /* 0x00000001093c7547 */ /* 0x000ff6000b800000 */
[----:B------:R-:W-:Y:S01]  /*5d00*/  UISETP.NE.U32.AND UP0, UPT, UR56, URZ, UPT ;  /* 0x000000ff3800728c */ /* 0x000fe2000bf05070 */
[----:B-1----:R-:W-:Y:S01]  /*5d10*/  HFMA2 R0, -RZ, RZ, 0, 5.9604644775390625e-08 ;  /* 0x00000001ff007431 */ /* 0x002fe200000001ff */
[----:B------:R-:W1:Y:S01]  /*5d20*/  LDCU.64 UR8, c[0x0][0x358] ;  /* 0x00006b00ff0877ac */ /* 0x000e620008000a00 */
[----:B------:R-:W-:Y:S01]  /*5d30*/  IMAD.MOV.U32 R45, RZ, RZ, 0x1 ;  /* 0x00000001ff2d7424 */ /* 0x000fe200078e00ff */
[----:B------:R-:W-:Y:S06]  /*5d40*/  UISETP.NE.AND.EX UP0, UPT, UR57, URZ, UPT, UP0 ;  /* 0x000000ff3900728c */ /* 0x000fec000bf05300 */
[----:B------:R-:W-:Y:S05]  /*5d50*/  PLOP3.LUT P3, PT, PT, PT, UP0, 0x80, 0x8 ;  /* 0x000000000008781c */ /* 0x000fea0003f6f008 */
[----:B------:R-:W2:Y:S01]  /*5d60*/  @UP0 LDCU.64 UR4, c[0x0][0x888] ;  /* 0x00011100ff0407ac */ /* 0x000ea20008000a00 */
[----:B------:R-:W-:Y:S07]  /*5d70*/  @UP0 UIMAD UR6, UR36, UR62, URZ ;  /* 0x0000003e240602a4 */ /* 0x000fee000f8e02ff */
[----:B------:R-:W-:Y:S01]  /*5d80*/  @!P3 PRMT R45, R0, 0x7610, R45 ;  /* 0x00007610002db816 */ /* 0x000fe2000000002d */
[----:B--2---:R-:W-:Y:S06]  /*5d90*/  @UP0 UIMAD.WIDE UR4, UR6, 0x4, UR4 ;  /* 0x00000004060408a5 */ /* 0x004fec000f8e0204 */
[----:B------:R-:W-:Y:S01]  /*5da0*/  IMAD.U32 R2, RZ, RZ, UR4 ;  /* 0x00000004ff027e24 */ /* 0x000fe2000f8e00ff */
[----:B------:R-:W-:Y:S04]  /*5db0*/  MOV R3, UR5 ;  /* 0x0000000500037c02 */ /* 0x000fe80008000f00 */
[----:B------:R-:W2:Y:S01]  /*5dc0*/  @!UP0 LDCU UR4, c[0x0][0x880] ;  /* 0x00011000ff0487ac */ /* 0x000ea20008000800 */
[----:B-1---5:R3:W5:Y:S02]  /*5dd0*/  @P3 LDG.E R27, desc[UR8][R2.64] ;  /* 0x00000008021b3981 */ /* 0x022764000c1e1900 */
[----:B--23--:R-:W-:Y:S02]  /*5de0*/  @!P3 IMAD.U32 R27, RZ, RZ, UR4 ;  /* 0x00000004ff1bbe24 */ /* 0x00cfe4000f8e00ff */
.L_x_95:
[----:B------:R-:W-:Y:S05]  /*5df0*/  @!P4 BRA `(.L_x_96) ;  /* 0x000000000024c947 */ /* 0x000fea0003800000 */
[----:B------:R-:W-:Y:S01]  /*5e00*/  ISETP.NE.U32.AND P3, PT, R40, RZ, PT ;  /* 0x000000ff2800720c */ /* 0x000fe20003f65070 */
[----:B------:R-:W2:Y:S03]  /*5e10*/  LDCU.64 UR4, c[0x0][0x358] ;  /* 0x00006b00ff0477ac */ /* 0x000ea60008000a00 */
[----:B------:R-:W-:Y:S11]  /*5e20*/  ISETP.NE.AND.EX P3, PT, R41, RZ, PT, P3 ;  /* 0x000000ff2900720c */ /* 0x000ff60003f65330 */
[----:B------:R-:W-:Y:S02]  /*5e30*/  @!UPT UIADD3 URZ, UPT, UPT, URZ, URZ, URZ ;  /* 0x000000fffffff290 */ /* 0x000fe4000fffe0ff */
[----:B------:R-:W3:Y:S01]  /*5e40*/  @P3 LDC.64 R2, c[0x0][0x8a8] ;  /* 0x00022a00ff023b82 */ /* 0x000ee20000000a00 */
[----:B-1----:R-:W-:Y:S04]  /*5e50*/  @P3 IMAD R0, R42, UR36, RZ ;  /* 0x000000242a003c24 */ /* 0x002fe8000f8e02ff */
[----:B---3--:R-:W-:Y:S05]  /*5e60*/  @P3 IMAD.WIDE R2, R0, 0x4, R2 ;  /* 0x0000000400023825 */ /* 0x008fea00078e0202 */
[----:B--2--5:R2:W5:Y:S02]  /*5e70*/  @P3 LDG.E R24, desc[UR4][R2.64] ;  /* 0x0000000402183981 */ /* 0x024564000c1e1900 */
[----:B--2---:R-:W3:Y:S02]  /*5e80*/  @!P3 LDC R24, c[0x0][0x8a0] ;  /* 0x00022800ff18bb82 */ /* 0x004ee40000000800 */
.L_x_96:
[----:B-----5:R-:W-:Y:S01]  /*5e90*/  FSETP.NEU.AND P3, PT, R27, RZ, PT ;  /* 0x000000ff1b00720b */ /* 0x020fe20003f6d000 */
[----:B------:R-:W-:Y:S01]  /*5ea0*/  IMAD.SHL.U32 R62, R44, 0x2, RZ ;  /* 0x000000022c3e7824 */ /* 0x000fe200078e00ff */
[----:B------:R-:W-:Y:S01]  /*5eb0*/  SEL R4, RZ, 0xffffffff, P2 ;  /* 0xffffffffff047807 */ /* 0x000fe20001000000 */
[----:B------:R-:W-:Y:S01]  /*5ec0*/  BSSY B1, `(.L_x_97) ;  /* 0x0000036000017945 */ /* 0x000fe20003800000 */
[----:B------:R-:W-:Y:S01]  /*5ed0*/  @P1 LOP3.LUT P2, RZ, R45, 0xff, RZ, 0xc0, !PT ;  /* 0x000000ff2dff1812 */ /* 0x000fe2000784c0ff */
[----:B------:R-:W-:Y:S01]  /*5ee0*/  VIADD R60, R62, UR44 ;  /* 0x0000002c3e3c7c36 */ /* 0x000fe20008000000 */
[----:B-1----:R-:W-:Y:S01]  /*5ef0*/  @P1 SEL R0, RZ, 0xffffffff, P3 ;  /* 0xffffffffff001807 */ /* 0x002fe20001800000 */
[----:B------:R-:W-:Y:S01]  /*5f00*/  IMAD.MOV.U32 R63, RZ, RZ, 0x1 ;  /* 0x00000001ff3f7424 */ /* 0x000fe200078e00ff */
[----:B------:R-:W-:Y:S01]  /*5f10*/  LOP3.LUT R55, R55, 0x1, RZ, 0x3c, !PT ;  /* 0x0000000137377812 */ /* 0x000fe200078e3cff */
[----:B------:R-:W-:Y:S01]  /*5f20*/  IMAD.MOV.U32 R61, RZ, RZ, RZ ;  /* 0x000000ffff3d7224 */ /* 0x000fe200078e00ff */
[----:B------:R-:W-:Y:S02]  /*5f30*/  @P0 SEL R0, R4, R0, !P2 ;  /* 0x0000000004000207 */ /* 0x000fe40005000000 */
[----:B------:R-:W-:Y:S02]  /*5f40*/  CS2R R38, SRZ ;  /* 0x0000000000267805 */ /* 0x000fe4000001ff00 */
[----:B------:R-:W-:Y:S02]  /*5f50*/  LEA R26, R22, UR44, 0x3 ;  /* 0x0000002c161a7c11 */ /* 0x000fe4000f8e18ff */
[----:B------:R-:W-:Y:S02]  /*5f60*/  CS2R R36, SRZ ;  /* 0x0000000000247805 */ /* 0x000fe4000001ff00 */
[----:B------:R-:W-:Y:S02]  /*5f70*/  @P1 LOP3.LUT R0, R0, 0x1, RZ, 0xc0, !PT ;  /* 0x0000000100001812 */ /* 0x000fe400078ec0ff */
[----:B------:R-:W-:Y:S02]  /*5f80*/  CS2R R30, SRZ ;  /* 0x00000000001e7805 */ /* 0x000fe4000001ff00 */
[----:B------:R-:W-:Y:S02]  /*5f90*/  SHF.L.U32 R2, R54, 0x1f, RZ ;  /* 0x0000001f36027819 */ /* 0x000fe400000006ff */
[----:B------:R-:W-:Y:S02]  /*5fa0*/  CS2R R28, SRZ ;  /* 0x00000000001c7805 */ /* 0x000fe4000001ff00 */
[----:B------:R-:W-:Y:S01]  /*5fb0*/  ISETP.NE.U32.OR P5, PT, R0, 0x1, !P1 ;  /* 0x000000010000780c */ /* 0x000fe20004fa5470 */
[----:B------:R-:W-:Y:S01]  /*5fc0*/  IMAD.IADD R59, R56, 0x1, R60 ;  /* 0x00000001383b7824 */ /* 0x000fe200078e023c */
[----:B------:R-:W-:Y:S02]  /*5fd0*/  PLOP3.LUT P2, PT, PT, PT, UP1, 0x80, 0x8 ;  /* 0x000000000008781c */ /* 0x000fe40003f4f018 */
[----:B------:R-:W-:Y:S02]  /*5fe0*/  LEA.HI R25, R22, R22, RZ, 0x1 ;  /* 0x0000001616197211 */ /* 0x000fe400078f08ff */
[----:B------:R-:W-:Y:S02]  /*5ff0*/  LOP3.LUT P4, R51, R45, 0xff, RZ, 0xc0, !PT ;  /* 0x000000ff2d337812 */ /* 0x000fe4000788c0ff */
[----:B------:R-:W-:Y:S02]  /*6000*/  SEL R3, RZ, 0xffffffff, P3 ;  /* 0xffffffffff037807 */ /* 0x000fe40001800000 */
[----:B------:R-:W-:Y:S03]  /*6010*/  P2R R58, PR, RZ, 0x20 ;  /* 0x00000020ff3a7803 */ /* 0x000fe60000000000 */
[----:B------:R-:W-:Y:S02]  /*6020*/  @P5 SHF.L.U32 R0, R55, 0x1f, RZ ;  /* 0x0000001f37005819 */ /* 0x000fe400000006ff */
[----:B------:R-:W-:Y:S02]  /*6030*/  @P2 SEL R3, R4, R3, !P4 ;  /* 0x0000000304032207 */ /* 0x000fe40006000000 */
[----:B------:R1:W2:Y:S02]  /*6040*/  @P5 SYNCS.PHASECHK.TRANS64.TRYWAIT P1, [UR44+0x40], R0 ;  /* 0x00004000ff0055a7 */ /* 0x0002a4000802112c */
[----:B------:R-:W-:Y:S04]  /*6050*/  LOP3.LUT R3, R3, 0x1, RZ, 0xc0, !PT ;  /* 0x0000000103037812 */ /* 0x000fe800078ec0ff */
[----:B------:R-:W-:Y:S04]  /*6060*/  ISETP.NE.U32.AND P2, PT, R3, 0x1, PT ;  /* 0x000000010300780c */ /* 0x000fe80003f45070 */
[----:B------:R-:W-:Y:S01]  /*6070*/  P2R R64, PR, RZ, 0x4 ;  /* 0x00000004ff407803 */ /* 0x000fe20000000000 */
[----:B------:R4:W3:Y:S01]  /*6080*/  SYNCS.PHASECHK.TRANS64.TRYWAIT P0, [R26+URZ+0xb0], R2 ;  /* 0x0000b0021a0075a7 */ /* 0x0008e200080011ff */
[C---:B-1----:R-:W-:Y:S01]  /*6090*/  IMAD.SHL.U32 R0, R25.reuse, 0x40, RZ ;  /* 0x0000004019007824 */ /* 0x042fe200078e00ff */
[----:B------:R-:W-:Y:S04]  /*60a0*/  LOP3.LUT R25, R25, 0xffe, RZ, 0xc0, !PT ;  /* 0x00000ffe19197812 */ /* 0x000fe800078ec0ff */
[----:B------:R-:W-:Y:S01]  /*60b0*/  LOP3.LUT R0, R0, 0xffffff80, RZ, 0xc0, !PT ;  /* 0xffffff8000007812 */ /* 0x000fe200078ec0ff */
[----:B------:R-:W-:Y:S04]  /*60c0*/  IMAD.IADD R25, R22, 0x1, -R25 ;  /* 0x0000000116197824 */ /* 0x000fe800078e0a19 */
[----:B------:R-:W-:Y:S04]  /*60d0*/  IMAD.IADD R0, R23, 0x1, R0 ;  /* 0x0000000117007824 */ /* 0x000fe800078e0200 */
[----:B------:R-:W-:Y:S01]  /*60e0*/  IMAD R25, R25, 0x100000, R0 ;  /* 0x0010000019197824 */ /* 0x000fe200078e0200 */
[----:B--2---:R-:W-:Y:S01]  /*60f0*/  @P5 SEL R63, RZ, 0x1, !P1 ;  /* 0x00000001ff3f5807 */ /* 0x004fe20004800000 */
[----:B----4-:R-:W-:Y:S06]  /*6100*/  @!P5 BRA `(.L_x_98) ;  /* 0x000000000044d947 */ /* 0x010fec0003800000 */
[----:B------:R-:W-:Y:S01]  /*6110*/  IMAD.MOV.U32 R38, RZ, RZ, RZ ;  /* 0x000000ffff267224 */ /* 0x000fe200078e00ff */
[----:B------:R-:W-:Y:S01]  /*6120*/  ISETP.NE.AND P1, PT, R63, RZ, PT ;  /* 0x000000ff3f00720c */ /* 0x000fe20003f25270 */
[----:B------:R-:W-:Y:S01]  /*6130*/  BSSY B0, `(.L_x_99) ;  /* 0x0000008000007945 */ /* 0x000fe20003800000 */
[----:B------:R-:W-:Y:S02]  /*6140*/  CS2R R30, SRZ ;  /* 0x00000000001e7805 */ /* 0x000fe4000001ff00 */
[----:B------:R-:W-:Y:S02]  /*6150*/  CS2R R28, SRZ ;  /* 0x00000000001c7805 */ /* 0x000fe4000001ff00 */
[----:B------:R-:W-:Y:S07]  /*6160*/  CS2R R36, SRZ ;  /* 0x0000000000247805 */ /* 0x000fee000001ff00 */
[----:B------:R-:W-:Y:S05]  /*6170*/  @P1 BRA `(.L_x_100) ;  /* 0x00000000000c1947 */ /* 0x000fea0003800000 */
[----:B------:R-:W-:Y:S04]  /*6180*/  SHF.L.U32 R3, R55, 0x1f, RZ ;  /* 0x0000001f37037819 */ /* 0x000fe800000006ff */
[----:B------:R-:W1:Y:S02]  /*6190*/  SYNCS.PHASECHK.TRANS64.TRYWAIT P1, [UR44+0x40], R3 ;  /* 0x00004003ff0075a7 */ /* 0x000e64000802112c */
[----:B-1----:R-:W-:Y:S05]  /*61a0*/  @!P1 BRA `(.L_x_101) ;  /* 0x0000002c00b49947 */ /* 0x002fea0003800000 */
.L_x_100:
[----:B------:R-:W-:Y:S05]  /*61b0*/  BSYNC B0 ;  /* 0x0000000000007941 */ /* 0x000fea0003800000 */
.L_x_99:
[----:B------:R-:W-:Y:S01]  /*61c0*/  ISETP.NE.AND P1, PT, R64, RZ, PT ;  /* 0x000000ff4000720c */ /* 0x000fe20003f25270 */
[----:B------:R-:W-:Y:S11]  /*61d0*/  HFMA2 R61, -RZ, RZ, 0, 5.9604644775390625e-08 ;  /* 0x00000001ff3d7431 */ /* 0x000ff600000001ff */
[----:B------:R-:W-:Y:S01]  /*61e0*/  @!UPT UIADD3 URZ, UPT, UPT, URZ, URZ, URZ ;  /* 0x000000fffffff290 */ /* 0x000fe2000fffe0ff */
[----:B------:R-:W-:Y:S05]  /*61f0*/  @P1 WARPSYNC.ALL ;  /* 0x0000000000001948 */ /* 0x000fea0003800000 */
[----:B------:R2:W4:Y:S04]  /*6200*/  @P1 LDSM.16.M88.4 R28, [R62+UR44+0x200] ;  /* 0x0002002c3e1c183b */ /* 0x0005280008000200 */
[----:B------:R2:W1:Y:S02]  /*6210*/  @P1 LDSM.16.M88.4 R36, [R59+0x200] ;  /* 0x000200003b24183b */ /* 0x0004640000000200 */
.L_x_98:
[----:B------:R-:W-:Y:S05]  /*6220*/  BSYNC B1 ;  /* 0x0000000000017941 */ /* 0x000fea0003800000 */
.L_x_97:
[----:B-1----:R-:W-:Y:S04]  /*6230*/  SHF.R.U32.HI R0, RZ, 0x15, R25 ;  /* 0x00000015ff007819 */ /* 0x002fe80000011619 */
[----:B------:R-:W-:Y:S01]  /*6240*/  LOP3.LUT P1, RZ, R0, 0x3, R46, 0x48, !PT ;  /* 0x0000000300ff7812 */ /* 0x000fe2000782482e */
[----:B------:R-:W-:Y:S01]  /*6250*/  @!UPT UIADD3 URZ, UPT, UPT, URZ, URZ, URZ ;  /* 0x000000fffffff290 */ /* 0x000fe2000fffe0ff */
[----:B---3--:R-:W-:Y:S11]  /*6260*/  @P0 BRA `(.L_x_102) ;  /* 0x0000000000080947 */ /* 0x008ff60003800000 */
[----:B------:R-:W1:Y:S02]  /*6270*/  SYNCS.PHASECHK.TRANS64.TRYWAIT P0, [R26+URZ+0xb0], R2 ;  /* 0x0000b0021a0075a7 */ /* 0x000e6400080011ff */
[----:B-1----:R-:W-:Y:S05]  /*6280*/  @!P0 BRA `(.L_x_103) ;  /* 0x0000002c00948947 */ /* 0x002fea0003800000 */
.L_x_102:
[----:B------:R-:W-:Y:S05]  /*6290*/  @!P1 BRA `(.L_x_104) ;  /* 0x0000000000409947 */ /* 0x000fea0003800000 */
[----:B------:R-:W3:Y:S01]  /*62a0*/  LDCU.64 UR8, c[0x4][0x70] ;  /* 0x01000e00ff0877ac */ /* 0x000ee20008000a00 */
[----:B------:R-:W-:Y:S01]  /*62b0*/  MOV R3, 0x0 ;  /* 0x0000000000037802 */ /* 0x000fe20000000f00 */
[----:B------:R-:W-:Y:S02]  /*62c0*/  HFMA2 R12, -RZ, RZ, 0, 5.9604644775390625e-08 ;  /* 0x00000001ff0c7431 */ /* 0x000fe400000001ff */
[----:B------:R-:W-:Y:S02]  /*62d0*/  IMAD.MOV.U32 R8, RZ, RZ, 0x192 ;  /* 0x00000192ff087424 */ /* 0x000fe400078e00ff */
[----:B------:R-:W-:Y:S01]  /*62e0*/  IMAD.MOV.U32 R13, RZ, RZ, RZ ;  /* 0x000000ffff0d7224 */ /* 0x000fe200078e00ff */
[----:B------:R-:W5:Y:S01]  /*62f0*/  LDCU.64 UR6, c[0x4][0x78] ;  /* 0x01000f00ff0677ac */ /* 0x000f620008000a00 */
[----:B-1----:R-:W1:Y:S01]  /*6300*/  LDC.64 R2, c[0x4][R3] ;  /* 0x0100000003027b82 */ /* 0x002e620000000a00 */
[----:B------:R-:W2:Y:S01]  /*6310*/  LDCU.64 UR4, c[0x4][0x10] ;  /* 0x01000200ff0477ac */ /* 0x000ea20008000a00 */
[----:B---3--:R-:W-:Y:S01]  /*6320*/  MOV R5, UR9 ;  /* 0x0000000900057c02 */ /* 0x008fe20008000f00 */
[----:B------:R-:W-:Y:S01]  /*6330*/  IMAD.U32 R4, RZ, RZ, UR8 ;  /* 0x00000008ff047e24 */ /* 0x000fe2000f8e00ff */
[----:B-----5:R-:W-:Y:S01]  /*6340*/  MOV R7, UR7 ;  /* 0x0000000700077c02 */ /* 0x020fe20008000f00 */
[----:B------:R-:W-:Y:S01]  /*6350*/  IMAD.U32 R6, RZ, RZ, UR6 ;  /* 0x00000006ff067e24 */ /* 0x000fe2000f8e00ff */
[----:B--2---:R-:W-:Y:S01]  /*6360*/  MOV R11, UR5 ;  /* 0x00000005000b7c02 */ /* 0x004fe20008000f00 */
[----:B------:R-:W-:Y:S02]  /*6370*/  IMAD.U32 R10, RZ, RZ, UR4 ;  /* 0x00000004ff0a7e24 */ /* 0x000fe4000f8e00ff */
[----:B------:R-:W-:Y:S07]  /*6380*/  LEPC R20, `(.L_x_104) ;  /* 0x000000001014794e */ /* 0x000fee0000000000 */
[----:B-1--4-:R-:W-:Y:S05]  /*6390*/  CALL.ABS.NOINC R2 ;  /* 0x0000000002007343 */ /* 0x012fea0003c00000 */
.L_x_104:
[----:B------:R-:W-:Y:S05]  /*63a0*/  WARPSYNC.ALL ;  /* 0x0000000000007948 */ /* 0x000fea0003800000 */
[----:B------:R-:W-:Y:S01]  /*63b0*/  R2UR UR4, R25 ;  /* 0x00000000190472ca */ /* 0x000fe200000e0000 */
[--C-:B----4-:R-:W-:Y:S01]  /*63c0*/  HADD2.F32 R3, -RZ, R28.reuse.H0_H0 ;  /* 0x2000001cff037230 */ /* 0x110fe20000004100 */
[----:B------:R-:W-:Y:S01]  /*63d0*/  ISETP.NE.AND P0, PT, R57, RZ, PT ;  /* 0x000000ff3900720c */ /* 0x000fe20003f05270 */
[--C-:B------:R-:W-:Y:S01]  /*63e0*/  HADD2.F32 R20, -RZ, R29.reuse.H0_H0 ;  /* 0x2000001dff147230 */ /* 0x100fe20000004100 */
[----:B------:R-:W-:Y:S01]  /*63f0*/  BSSY.RECONVERGENT B0, `(.L_x_105) ;  /* 0x000004c000007945 */ /* 0x000fe20003800200 */
[----:B------:R-:W-:Y:S08]  /*6400*/  HADD2.F32 R21, -RZ, R29.H1_H1 ;  /* 0x3000001dff157230 */ /* 0x000ff00000004100 */
[----:B------:R-:W3:Y:S02]  /*6410*/  LDTM.16dp256bit.x4 R4, tmem[UR4] ;  /* 0x00000004000479ee */ /* 0x000ee40008120000 */
[C---:B---3--:R-:W-:Y:S01]  /*6420*/  FMUL R0, R24.reuse, R4 ;  /* 0x0000000418007220 */ /* 0x048fe20000400000 */
[----:B------:R-:W-:Y:S02]  /*6430*/  HADD2.F32 R4, -RZ, R28.H1_H1 ;  /* 0x3000001cff047230 */ /* 0x000fe40000004100 */
[C---:B-1----:R-:W-:Y:S01]  /*6440*/  FMUL R2, R24.reuse, R5 ;  /* 0x0000000518027220 */ /* 0x042fe20000400000 */
[C---:B------:R-:W-:Y:S01]  /*6450*/  FMUL R7, R24.reuse, R7 ;  /* 0x0000000718077220 */ /* 0x040fe20000400000 */
[C---:B------:R-:W-:Y:S01]  /*6460*/  FFMA R0, R27.reuse, R3, R0 ;  /* 0x000000031b007223 */ /* 0x040fe20000000000 */
[C---:B------:R-:W-:Y:S01]  /*6470*/  FMUL R3, R24.reuse, R6 ;  /* 0x0000000618037220 */ /* 0x040fe20000400000 */
[C---:B------:R-:W-:Y:S01]  /*6480*/  FFMA R2, R27.reuse, R4, R2 ;  /* 0x000000041b027223 */ /* 0x040fe20000000002 */
[C---:B------:R-:W-:Y:S01]  /*6490*/  FMUL R4, R24.reuse, R8 ;  /* 0x0000000818047220 */ /* 0x040fe20000400000 */
[C---:B------:R-:W-:Y:S01]  /*64a0*/  FMUL R8, R24.reuse, R12 ;  /* 0x0000000c18087220 */ /* 0x040fe20000400000 */
[C---:B------:R-:W-:Y:S01]  /*64b0*/  FFMA R3, R27.reuse, R20, R3 ;  /* 0x000000141b037223 */ /* 0x040fe20000000003 */
[----:B------:R-:W-:Y:S01]  /*64c0*/  FMUL R12, R24, R16 ;  /* 0x00000010180c7220 */ /* 0x000fe20000400000 */
[--C-:B------:R-:W-:Y:S01]  /*64d0*/  HADD2.F32 R16, -RZ, R30.reuse.H0_H0 ;  /* 0x2000001eff107230 */ /* 0x100fe20000004100 */
[----:B------:R-:W-:Y:S01]  /*64e0*/  F2FP.F16.F32.PACK_AB R32, R2, R0 ;  /* 0x000000000220723e */ /* 0x000fe200000000ff */
[----:B------:R-:W-:Y:S02]  /*64f0*/  HADD2.F32 R0, -RZ, R30.H1_H1 ;  /* 0x3000001eff007230 */ /* 0x000fe40000004100 */
[C---:B------:R-:W-:Y:S01]  /*6500*/  FFMA R7, R27.reuse, R21, R7 ;  /* 0x000000151b077223 */ /* 0x040fe20000000007 */
[C---:B------:R-:W-:Y:S01]  /*6510*/  FMUL R5, R24.reuse, R9 ;  /* 0x0000000918057220 */ /* 0x040fe20000400000 */
[--C-:B------:R-:W-:Y:S02]  /*6520*/  HADD2.F32 R2, -RZ, R31.reuse.H0_H0 ;  /* 0x2000001fff027230 */ /* 0x100fe40000004100 */
[C---:B------:R-:W-:Y:S01]  /*6530*/  FFMA R4, R27.reuse, R16, R4 ;  /* 0x000000101b047223 */ /* 0x040fe20000000004 */
[C---:B------:R-:W-:Y:S01]  /*6540*/  FMUL R6, R24.reuse, R10 ;  /* 0x0000000a18067220 */ /* 0x040fe20000400000 */
[C---:B------:R-:W-:Y:S01]  /*6550*/  FFMA R5, R27.reuse, R0, R5 ;  /* 0x000000001b057223 */ /* 0x040fe20000000005 */
[----:B------:R-:W-:Y:S02]  /*6560*/  HADD2.F32 R16, -RZ, R31.H1_H1 ;  /* 0x3000001fff107230 */ /* 0x000fe40000004100 */
[C---:B------:R-:W-:Y:S01]  /*6570*/  FMUL R11, R24.reuse, R11 ;  /* 0x0000000b180b7220 */ /* 0x040fe20000400000 */
[----:B------:R-:W-:Y:S01]  /*6580*/  FFMA R6, R27, R2, R6 ;  /* 0x000000021b067223 */ /* 0x000fe20000000006 */
[--C-:B------:R-:W-:Y:S01]  /*6590*/  HADD2.F32 R0, -RZ, R36.reuse.H0_H0 ;  /* 0x20000024ff007230 */ /* 0x100fe20000004100 */
[----:B------:R-:W-:Y:S01]  /*65a0*/  F2FP.F16.F32.PACK_AB R33, R7, R3 ;  /* 0x000000030721723e */ /* 0x000fe200000000ff */
[----:B------:R-:W-:Y:S02]  /*65b0*/  HADD2.F32 R2, -RZ, R36.H1_H1 ;  /* 0x30000024ff027230 */ /* 0x000fe40000004100 */
[C---:B------:R-:W-:Y:S01]  /*65c0*/  FMUL R9, R24.reuse, R13 ;  /* 0x0000000d18097220 */ /* 0x040fe20000400000 */
[--C-:B------:R-:W-:Y:S02]  /*65d0*/  HADD2.F32 R3, -RZ, R37.reuse.H0_H0 ;  /* 0x20000025ff037230 */ /* 0x100fe40000004100 */
[C---:B------:R-:W-:Y:S01]  /*65e0*/  FMUL R10, R24.reuse, R14 ;  /* 0x0000000e180a7220 */ /* 0x040fe20000400000 */
[C---:B------:R-:W-:Y:S01]  /*65f0*/  FFMA R11, R27.reuse, R16, R11 ;  /* 0x000000101b0b7223 */ /* 0x040fe2000000000b */
[C---:B------:R-:W-:Y:S01]  /*6600*/  FFMA R8, R27.reuse, R0, R8 ;  /* 0x000000001b087223 */ /* 0x040fe20000000008 */
[C---:B------:R-:W-:Y:S01]  /*6610*/  FFMA R9, R27.reuse, R2, R9 ;  /* 0x000000021b097223 */ /* 0x040fe20000000009 */
[----:B------:R-:W-:Y:S02]  /*6620*/  HADD2.F32 R0, -RZ, R37.H1_H1 ;  /* 0x30000025ff007230 */ /* 0x000fe40000004100 */
[----:B------:R-:W-:Y:S01]  /*6630*/  FFMA R10, R27, R3, R10 ;  /* 0x000000031b0a7223 */ /* 0x000fe2000000000a */
[C---:B------:R-:W-:Y:S01]  /*6640*/  FMUL R15, R24.reuse, R15 ;  /* 0x0000000f180f7220 */ /* 0x040fe20000400000 */
[--C-:B------:R-:W-:Y:S01]  /*6650*/  HADD2.F32 R2, -RZ, R38.reuse.H0_H0 ;  /* 0x20000026ff027230 */ /* 0x100fe20000004100 */
[----:B------:R-:W-:Y:S01]  /*6660*/  F2FP.F16.F32.PACK_AB R34, R5, R4 ;  /* 0x000000040522723e */ /* 0x000fe200000000ff */
[----:B------:R-:W-:Y:S02]  /*6670*/  HADD2.F32 R3, -RZ, R38.H1_H1 ;  /* 0x30000026ff037230 */ /* 0x000fe40000004100 */
[C---:B------:R-:W-:Y:S01]  /*6680*/  FMUL R13, R24.reuse, R17 ;  /* 0x00000011180d7220 */ /* 0x040fe20000400000 */
[--C-:B------:R-:W-:Y:S02]  /*6690*/  HADD2.F32 R4, -RZ, R39.reuse.H0_H0 ;  /* 0x20000027ff047230 */ /* 0x100fe40000004100 */
[C---:B------:R-:W-:Y:S01]  /*66a0*/  FMUL R14, R24.reuse, R18 ;  /* 0x00000012180e7220 */ /* 0x040fe20000400000 */
[----:B------:R-:W-:Y:S02]  /*66b0*/  HADD2.F32 R5, -RZ, R39.H1_H1 ;  /* 0x30000027ff057230 */ /* 0x000fe40000004100 */
[C---:B------:R-:W-:Y:S01]  /*66c0*/  FFMA R15, R27.reuse, R0, R15 ;  /* 0x000000001b0f7223 */ /* 0x040fe2000000000f */
[----:B------:R-:W-:Y:S01]  /*66d0*/  FMUL R19, R24, R19 ;  /* 0x0000001318137220 */ /* 0x000fe20000400000 */
[C---:B------:R-:W-:Y:S01]  /*66e0*/  FFMA R12, R27.reuse, R2, R12 ;  /* 0x000000021b0c7223 */ /* 0x040fe2000000000c */
[C---:B------:R-:W-:Y:S01]  /*66f0*/  FFMA R13, R27.reuse, R3, R13 ;  /* 0x000000031b0d7223 */ /* 0x040fe2000000000d */
[C---:B------:R-:W-:Y:S01]  /*6700*/  FFMA R14, R27.reuse, R4, R14 ;  /* 0x000000041b0e7223 */ /* 0x040fe2000000000e */
[----:B------:R-:W-:Y:S01]  /*6710*/  FFMA R19, R27, R5, R19 ;  /* 0x000000051b137223 */ /* 0x000fe20000000013 */
[----:B------:R-:W-:Y:S02]  /*6720*/  F2FP.F16.F32.PACK_AB R35, R11, R6 ;  /* 0x000000060b23723e */ /* 0x000fe400000000ff */
[----:B------:R-:W-:Y:S02]  /*6730*/  F2FP.F16.F32.PACK_AB R8, R9, R8 ;  /* 0x000000080908723e */ /* 0x000fe400000000ff */
[----:B------:R-:W-:Y:S01]  /*6740*/  F2FP.F16.F32.PACK_AB R9, R15, R10 ;  /* 0x0000000a0f09723e */ /* 0x000fe200000000ff */
[----:B------:R1:W-:Y:S01]  /*6750*/  STSM.16.M88.4 [R60+0x200], R32 ;  /* 0x000200203c007844 */ /* 0x0003e20000000200 */
[----:B------:R-:W-:Y:S02]  /*6760*/  F2FP.F16.F32.PACK_AB R10, R13, R12 ;  /* 0x0000000c0d0a723e */ /* 0x000fe400000000ff */
[----:B------:R-:W-:Y:S05]  /*6770*/  F2FP.F16.F32.PACK_AB R11, R19, R14 ;  /* 0x0000000e130b723e */ /* 0x000fea00000000ff */
[----:B------:R1:W-:Y:S01]  /*6780*/  STSM.16.M88.4 [R59+0x200], R8 ;  /* 0x000200083b007844 */ /* 0x0003e20000000200 */
[----:B------:R-:W-:Y:S01]  /*6790*/  @!PT LDS RZ, [RZ] ;  /* 0x00000000fffff984 */ /* 0x000fe20000000800 */
[----:B------:R-:W-:Y:S01]  /*67a0*/  @!PT LDS RZ, [RZ] ;  /* 0x00000000fffff984 */ /* 0x000fe20000000800 */
[----:B------:R-:W-:Y:S01]  /*67b0*/  @!PT LDS RZ, [RZ] ;  /* 0x00000000fffff984 */ /* 0x000fe20000000800 */
[----:B------:R-:W-:Y:S01]  /*67c0*/  @!PT LDS RZ, [RZ] ;  /* 0x00000000fffff984 */ /* 0x000fe20000000800 */
[----:B------:R3:W-:Y:S07]  /*67d0*/  MEMBAR.ALL.CTA ;  /* 0x0000000000007992 */ /* 0x0007ee0000008000 */
[----:B---3--:R-:W3:Y:S02]  /*67e0*/  FENCE.VIEW.ASYNC.S ;  /* 0x00000000000073c6 */ /* 0x008ee40000000000 */
[----:B---3--:R-:W-:Y:S06]  /*67f0*/  BAR.SYNC.DEFER_BLOCKING 0x1, 0x80 ;  /* 0x0042000000007b1d */ /* 0x008fec0000010000 */
[----:B------:R-:W-:Y:S05]  /*6800*/  @P0 BRA `(.L_x_106) ;  /* 0x0000000000280947 */ /* 0x000fea0003800000 */
[----:B------:R-:W3:Y:S01]  /*6810*/  LDCU.64 UR6, c[0x0][0x348] ;  /* 0x00006900ff0677ac */ /* 0x000ee20008000a00 */
[----:B------:R-:W-:Y:S01]  /*6820*/  UIADD3 UR4, UPT, UPT, UR44, 0x200, URZ ;  /* 0x000002002c047890 */ /* 0x000fe2000fffe0ff */
[----:B------:R-:W-:Y:S05]  /*6830*/  UMOV UR51, UR36 ;  /* 0x0000002400337c82 */ /* 0x000fea0008000000 */
[----:B------:R-:W-:Y:S04]  /*6840*/  MOV R50, UR4 ;  /* 0x0000000400327c02 */ /* 0x000fe80008000f00 */
[----:B------:R-:W-:Y:S01]  /*6850*/  R2UR UR48, R50 ;  /* 0x00000000323072ca */ /* 0x000fe200000e0000 */
[----:B---3--:R-:W-:Y:S04]  /*6860*/  UIADD3 UR4, UP0, UPT, UR6, 0x680, URZ ;  /* 0x0000068006047890 */ /* 0x008fe8000ff1e0ff */
[----:B------:R-:W-:Y:S09]  /*6870*/  UIADD3.X UR5, UPT, UPT, URZ, UR7, URZ, UP0, !UPT ;  /* 0x00000007ff057290 */ /* 0x000ff200087fe4ff */
[----:B------:R3:W-:Y:S01]  /*6880*/  UTMASTG.3D [UR48], [UR4] ;  /* 0x00000030040073b5 */ /* 0x0007e20008010000 */
[----:B------:R0:W-:Y:S01]  /*6890*/  UTMACMDFLUSH ;  /* 0x00000000000079b7 */ /* 0x0001e20000000000 */
[----:B---3--:R-:W-:Y:S04]  /*68a0*/  DEPBAR.LE SB0, 0x1 ;  /* 0x000080400000791a */ /* 0x008fe80000000000 */
.L_x_106:
[----:B------:R-:W-:Y:S05]  /*68b0*/  BSYNC.RECONVERGENT B0 ;  /* 0x0000000000007941 */ /* 0x000fea0003800200 */
.L_x_105:
[----:B------:R-:W-:Y:S01]  /*68c0*/  BAR.SYNC.DEFER_BLOCKING 0x1, 0x80 ;  /* 0x0042000000007b1d */ /* 0x000fe20000010000 */
[----:B------:R-:W-:Y:S01]  /*68d0*/  ISETP.NE.AND P1, PT, R58, RZ, PT ;  /* 0x000000ff3a00720c */ /* 0x000fe20003f25270 */
[----:B------:R-:W-:Y:S01]  /*68e0*/  UISETP.NE.AND UP0, UPT, UR47, URZ, UPT ;  /* 0x000000ff2f00728c */ /* 0x000fe2000bf05270 */
[----:B------:R-:W-:Y:S11]  /*68f0*/  LEA R4, R61, UR44, 0x3 ;  /* 0x0000002c3d047c11 */ /* 0x000ff6000f8e18ff */
[----:B------:R-:W-:Y:S01]  /*6900*/  @P1 SHF.L.U32 R3, R55, 0x1f, RZ ;  /* 0x0000001f37031819 */ /* 0x000fe200000006ff */
[----:B------:R-:W-:Y:S06]  /*6910*/  BRA.U !UP0, `(.L_x_107) ;  /* 0x0000000108247547 */ /* 0x000fec000b800000 */
[----:B------:R-:W3:Y:S01]  /*6920*/  S2R R0, SR_CgaCtaId ;  /* 0x0000000000007919 */ /* 0x000ee20000008800 */
[----:B------:R-:W-:Y:S01]  /*6930*/  IMAD.U32 R2, RZ, RZ, UR46 ;  /* 0x0000002eff027e24 */ /* 0x000fe2000f8e00ff */
[----:B------:R-:W-:Y:S04]  /*6940*/  UIADD3 UR4, UPT, UPT, UR46, 0x1, URZ ;  /* 0x000000012e047890 */ /* 0x000fe8000fffe0ff */
[----:B------:R-:W-:Y:S01]  /*6950*/  @P1 LEA R2, R2, UR44, 0x3 ;  /* 0x0000002c02021c11 */ /* 0x000fe2000f8e18ff */
[----:B------:R-:W-:Y:S04]  /*6960*/  UISETP.NE.AND UP0, UPT, UR4, 0x4, UPT ;  /* 0x000000040400788c */ /* 0x000fe8000bf05270 */
[----:B------:R-:W-:Y:S01]  /*6970*/  @P1 VIADD R2, R2, 0x60 ;  /* 0x0000006002021836 */ /* 0x000fe20000000000 */
[----:B------:R-:W-:Y:S04]  /*6980*/  USEL UR46, UR4, URZ, UP0 ;  /* 0x000000ff042e7287 */ /* 0x000fe80008000000 */
[----:B---3--:R-:W-:Y:S04]  /*6990*/  @P1 PRMT R0, R0, 0x654, R2 ;  /* 0x0000065400001816 */ /* 0x008fe80000000002 */
[----:B------:R3:W-:Y:S04]  /*69a0*/  @P1 SYNCS.ARRIVE.TRANS64.RED.A1T0 RZ, [R0+URZ], RZ ;  /* 0x000000ff00ff19a7 */ /* 0x0007e800081004ff */
.L_x_107:
[----:B------:R-:W4:Y:S01]  /*69b0*/  @P1 SYNCS.PHASECHK.TRANS64.TRYWAIT P0, [R4+URZ+0x40], R3 ;  /* 0x00004003040015a7 */ /* 0x000f2200080011ff */
[----:B------:R-:W-:Y:S01]  /*69c0*/  BSSY B1, `(.L_x_108) ;  /* 0x0000013000017945 */ /* 0x000fe20003800000 */
[----:B----4-:R-:W-:Y:S03]  /*69d0*/  @P1 SEL R63, RZ, 0x1, !P0 ;  /* 0x00000001ff3f1807 */ /* 0x010fe60004000000 */
[----:B------:R-:W-:Y:S05]  /*69e0*/  @!P1 BRA `(.L_x_109) ;  /* 0x0000000000409947 */ /* 0x000fea0003800000 */
[----:B------:R-:W-:Y:S01]  /*69f0*/  ISETP.NE.AND P1, PT, R64, RZ, PT ;  /* 0x000000ff4000720c */ /* 0x000fe20003f25270 */
[----:B------:R-:W-:Y:S01]  /*6a00*/  BSSY B0, `(.L_x_110) ;  /* 0x0000009000007945 */ /* 0x000fe20003800000 */
[----:B------:R-:W-:Y:S11]  /*6a10*/  ISETP.NE.AND P0, PT, R63, RZ, PT ;  /* 0x000000ff3f00720c */ /* 0x000ff60003f05270 */
[----:B------:R-:W-:Y:S05]  /*6a20*/  @P1 IMAD R3, R61, 0x1000, R62 ;  /* 0x000010003d031824 */ /* 0x000fea00078e023e */
[----:B------:R-:W-:Y:S05]  /*6a30*/  @P1 IADD3 R2, PT, PT, R3, UR44, RZ ;  /* 0x0000002c03021c10 */ /* 0x000fea000fffe0ff */
[----:B------:R-:W-:Y:S01]  /*6a40*/  @P1 IMAD.IADD R2, R56, 0x1, R2 ;  /* 0x0000000138021824 */ /* 0x000fe200078e0202 */
[----:B------:R-:W-:Y:S06]  /*6a50*/  @P0 BRA `(.L_x_111) ;  /* 0x00000000000c0947 */ /* 0x000fec0003800000 */
[----:B---3--:R-:W-:Y:S04]  /*6a60*/  SHF.L.U32 R0, R55, 0x1f, RZ ;  /* 0x0000001f37007819 */ /* 0x008fe800000006ff */
[----:B------:R-:W3:Y:S02]  /*6a70*/  SYNCS.PHASECHK.TRANS64.TRYWAIT P0, [R4+URZ+0x40], R0 ;  /* 0x00004000040075a7 */ /* 0x000ee400080011ff */
[----:B---3--:R-:W-:Y:S05]  /*6a80*/  @!P0 BRA `(.L_x_112) ;  /* 0x0000002400a88947 */ /* 0x008fea0003800000 */
.L_x_111:
[----:B------:R-:W-:Y:S05]  /*6a90*/  BSYNC B0 ;  /* 0x0000000000007941 */ /* 0x000fea0003800000 */
.L_x_110:
[----:B------:R-:W-:Y:S02]  /*6aa0*/  ISETP.NE.AND P0, PT, R64, RZ, PT ;  /* 0x000000ff4000720c */ /* 0x000fe40003f05270 */
[----:B------:R-:W-:Y:S11]  /*6ab0*/  IADD3 R61, PT, PT, R61, 0x1, RZ ;  /* 0x000000013d3d7810 */ /* 0x000ff60007ffe0ff */
[----:B------:R-:W-:Y:S05]  /*6ac0*/  @P0 WARPSYNC.ALL ;  /* 0x0000000000000948 */ /* 0x000fea0003800000 */
[----:B------:R4:W1:Y:S04]  /*6ad0*/  @P0 LDSM.16.M88.4 R28, [R3+UR44+0x200] ;  /* 0x0002002c031c083b */ /* 0x0008680008000200 */
[----:B------:R4:W1:Y:S02]  /*6ae0*/  @P0 LDSM.16.M88.4 R36, [R2+0x200] ;  /* 0x000200000224083b */ /* 0x0008640000000200 */
.L_x_109:
[----:B------:R-:W-:Y:S05]  /*6af0*/  BSYNC B1 ;  /* 0x0000000000017941 */ /* 0x000fea0003800000 */
.L_x_108:
[----:B---3--:R-:W-:Y:S05]  /*6b00*/  VIADD R0, R25, 0x20 ;  /* 0x0000002019007836 */ /* 0x008fea0000000000 */
[----:B------:R-:W-:Y:S04]  /*6b10*/  SHF.R.U32.HI R0, RZ, 0x15, R0 ;  /* 0x00000015ff007819 */ /* 0x000fe80000011600 */
[----:B------:R-:W-:Y:S11]  /*6b20*/  LOP3.LUT P0, RZ, R0, 0x3, R46, 0x48, !PT ;  /* 0x0000000300ff7812 */ /* 0x000ff6000780482e */
[----:B------:R-:W-:Y:S02]  /*6b30*/  @!UPT UIADD3 URZ, UPT, UPT, URZ, URZ, URZ ;  /* 0x000000fffffff290 */ /* 0x000fe4000fffe0ff */
[----:B------:R-:W-:Y:S05]  /*6b40*/  @!P0 BRA `(.L_x_113) ;  /* 0x0000000000408947 */ /* 0x000fea0003800000 */
[----:B------:R-:W3:Y:S01]  /*6b50*/  LDCU.64 UR8, c[0x4][0x70] ;  /* 0x01000e00ff0877ac */ /* 0x000ee20008000a00 */
[----:B----4-:R-:W-:Y:S01]  /*6b60*/  MOV R3, 0x0 ;  /* 0x0000000000037802 */ /* 0x010fe20000000f00 */
[----:B------:R-:W-:Y:S02]  /*6b70*/  HFMA2 R12, -RZ, RZ, 0, 5.9604644775390625e-08 ;  /* 0x00000001ff0c7431 */ /* 0x000fe400000001ff */
[----:B-1----:R-:W-:Y:S02]  /*6b80*/  IMAD.MOV.U32 R8, RZ, RZ, 0x192 ;  /* 0x00000192ff087424 */ /* 0x002fe400078e00ff */
[----:B------:R-:W-:Y:S01]  /*6b90*/  IMAD.MOV.U32 R13, RZ, RZ, RZ ;  /* 0x000000ffff0d7224 */ /* 0x000fe200078e00ff */
[----:B------:R-:W1:Y:S01]  /*6ba0*/  LDCU.64 UR6, c[0x4][0x78] ;  /* 0x01000f00ff0677ac */ /* 0x000e620008000a00 */
[----:B------:R-:W4:Y:S01]  /*6bb0*/  LDC.64 R2, c[0x4][R3] ;  /* 0x0100000003027b82 */ /* 0x000f220000000a00 */
[----:B------:R-:W5:Y:S01]  /*6bc0*/  LDCU.64 UR4, c[0x4][0x10] ;  /* 0x01000200ff0477ac */ /* 0x000f620008000a00 */
[----:B---3--:R-:W-:Y:S01]  /*6bd0*/  MOV R5, UR9 ;  /* 0x0000000900057c02 */ /* 0x008fe20008000f00 */
[----:B------:R-:W-:Y:S01]  /*6be0*/  IMAD.U32 R4, RZ, RZ, UR8 ;  /* 0x00000008ff047e24 */ /* 0x000fe2000f8e00ff */
[----:B-1----:R-:W-:Y:S01]  /*6bf0*/  MOV R7, UR7 ;  /* 0x0000000700077c02 */ /* 0x002fe20008000f00 */
[----:B------:R-:W-:Y:S01]  /*6c00*/  IMAD.U32 R6, RZ, RZ, UR6 ;  /* 0x00000006ff067e24 */ /* 0x000fe2000f8e00ff */
[----:B-----5:R-:W-:Y:S01]  /*6c10*/  MOV R11, UR5 ;  /* 0x00000005000b7c02 */ /* 0x020fe20008000f00 */
[----:B------:R-:W-:Y:S02]  /*6c20*/  IMAD.U32 R10, RZ, RZ, UR4 ;  /* 0x00000004ff0a7e24 */ /* 0x000fe4000f8e00ff */
[----:B------:R-:W-:Y:S07]  /*6c30*/  LEPC R20, `(.L_x_113) ;  /* 0x000000001014794e */ /* 0x000fee0000000000 */
[----:B--2-4-:R-:W-:Y:S05]  /*6c40*/  CALL.ABS.NOINC R2 ;  /* 0x0000000002007343 */ /* 0x014fea0003c00000 */
.L_x_113:
[----:B------:R-:W-:Y:S01]  /*6c50*/  ISETP.NE.AND P6, PT, R58, RZ, PT ;  /* 0x000000ff3a00720c */ /* 0x000fe20003fc5270 */
[----:B------:R-:W-:Y:S05]  /*6c60*/  WARPSYNC.ALL ;  /* 0x0000000000007948 */ /* 0x000fea0003800000 */
[----:B------:R-:W-:Y:S01]  /*6c70*/  R2UR UR4, R25 ;  /* 0x00000000190472ca */ /* 0x000fe200000e0000 */
[--C-:B-1--4-:R-:W-:Y:S01]  /*6c80*/  HADD2.F32 R3, -RZ, R28.reuse.H0_H0 ;  /* 0x2000001cff037230 */ /* 0x112fe20000004100 */
[----:B------:R-:W1:Y:S01]  /*6c90*/  S2R R65, SR_CgaCtaId ;  /* 0x0000000000417919 */ /* 0x000e620000008800 */
[--C-:B------:R-:W-:Y:S01]  /*6ca0*/  HADD2.F32 R20, -RZ, R29.reuse.H0_H0 ;  /* 0x2000001dff147230 */ /* 0x100fe20000004100 */
[----:B------:R-:W-:Y:S01]  /*6cb0*/  ISETP.NE.AND P0, PT, R57, RZ, PT ;  /* 0x000000ff3900720c */ /* 0x000fe20003f05270 */
[----:B------:R-:W-:Y:S01]  /*6cc0*/  HADD2.F32 R21, -RZ, R29.H1_H1 ;  /* 0x3000001dff157230 */ /* 0x000fe20000004100 */
[----:B------:R-:W-:Y:S07]  /*6cd0*/  BSSY.RECONVERGENT B0, `(.L_x_114) ;  /* 0x0000051000007945 */ /* 0x000fee0003800200 */
[----:B------:R-:W3:Y:S02]  /*6ce0*/  LDTM.16dp256bit.x4 R4, tmem[UR4+0x20] ;  /* 0x00002004000479ee */ /* 0x000ee40008120000 */
[C---:B---3--:R-:W-:Y:S01]  /*6cf0*/  FMUL R0, R24.reuse, R4 ;  /* 0x0000000418007220 */ /* 0x048fe20000400000 */
[----:B------:R-:W-:Y:S02]  /*6d00*/  HADD2.F32 R4, -RZ, R28.H1_H1 ;  /* 0x3000001cff047230 */ /* 0x000fe40000004100 */
[C---:B------:R-:W-:Y:S01]  /*6d10*/  FMUL R2, R24.reuse, R5 ;  /* 0x0000000518027220 */ /* 0x040fe20000400000 */
[C---:B------:R-:W-:Y:S01]  /*6d20*/  FMUL R7, R24.reuse, R7 ;  /* 0x0000000718077220 */ /* 0x040fe20000400000 */
[C---:B------:R-:W-:Y:S01]  /*6d30*/  FFMA R0, R27.reuse, R3, R0 ;  /* 0x000000031b007223 */ /* 0x040fe20000000000 */
[C---:B------:R-:W-:Y:S01]  /*6d40*/  FMUL R3, R24.reuse, R6 ;  /* 0x0000000618037220 */ /* 0x040fe20000400000 */
[C---:B------:R-:W-:Y:S01]  /*6d50*/  FFMA R2, R27.reuse, R4, R2 ;  /* 0x000000041b027223 */ /* 0x040fe20000000002 */
[C---:B------:R-:W-:Y:S01]  /*6d60*/  FMUL R4, R24.reuse, R8 ;  /* 0x0000000818047220 */ /* 0x040fe20000400000 */
[----:B------:R-:W-:Y:S01]  /*6d70*/  FMUL R8, R24, R12 ;  /* 0x0000000c18087220 */ /* 0x000fe20000400000 */
[C---:B------:R-:W-:Y:S01]  /*6d80*/  FFMA R3, R27.reuse, R20, R3 ;  /* 0x000000141b037223 */ /* 0x040fe20000000003 */
[----:B------:R-:W-:Y:S01]  /*6d90*/  FFMA R7, R27, R21, R7 ;  /* 0x000000151b077223 */ /* 0x000fe20000000007 */
[----:B------:R-:W-:Y:S01]  /*6da0*/  F2FP.F16.F32.PACK_AB R32, R2, R0 ;  /* 0x000000000220723e */ /* 0x000fe200000000ff */
[C---:B------:R-:W-:Y:S01]  /*6db0*/  FMUL R12, R24.reuse, R16 ;  /* 0x00000010180c7220 */ /* 0x040fe20000400000 */
[--C-:B------:R-:W-:Y:S02]  /*6dc0*/  HADD2.F32 R16, -RZ, R30.reuse.H0_H0 ;  /* 0x2000001eff107230 */ /* 0x100fe40000004100 */
[C---:B------:R-:W-:Y:S01]  /*6dd0*/  FMUL R5, R24.reuse, R9 ;  /* 0x0000000918057220 */ /* 0x040fe20000400000 */
[----:B------:R-:W-:Y:S01]  /*6de0*/  F2FP.F16.F32.PACK_AB R33, R7, R3 ;  /* 0x000000030721723e */ /* 0x000fe200000000ff */
[----:B------:R-:W-:Y:S02]  /*6df0*/  HADD2.F32 R0, -RZ, R30.H1_H1 ;  /* 0x3000001eff007230 */ /* 0x000fe40000004100 */
[C---:B------:R-:W-:Y:S01]  /*6e00*/  FMUL R6, R24.reuse, R10 ;  /* 0x0000000a18067220 */ /* 0x040fe20000400000 */
[--C-:B------:R-:W-:Y:S02]  /*6e10*/  HADD2.F32 R2, -RZ, R31.reuse.H0_H0 ;  /* 0x2000001fff027230 */ /* 0x100fe40000004100 */
[C---:B------:R-:W-:Y:S01]  /*6e20*/  FMUL R11, R24.reuse, R11 ;  /* 0x0000000b180b7220 */ /* 0x040fe20000400000 */
[----:B------:R-:W-:Y:S02]  /*6e30*/  HADD2.F32 R3, -RZ, R31.H1_H1 ;  /* 0x3000001fff037230 */ /* 0x000fe40000004100 */
[C---:B------:R-:W-:Y:S01]  /*6e40*/  FFMA R4, R27.reuse, R16, R4 ;  /* 0x000000101b047223 */ /* 0x040fe20000000004 */
[C---:B------:R-:W-:Y:S01]  /*6e50*/  FFMA R5, R27.reuse, R0, R5 ;  /* 0x000000001b057223 */ /* 0x040fe20000000005 */
[C---:B------:R-:W-:Y:S01]  /*6e60*/  FFMA R6, R27.reuse, R2, R6 ;  /* 0x000000021b067223 */ /* 0x040fe20000000006 */
[--C-:B------:R-:W-:Y:S02]  /*6e70*/  HADD2.F32 R0, -RZ, R36.reuse.H0_H0 ;  /* 0x20000024ff007230 */ /* 0x100fe40000004100 */
[----:B------:R-:W-:Y:S01]  /*6e80*/  FFMA R11, R27, R3, R11 ;  /* 0x000000031b0b7223 */ /* 0x000fe2000000000b */
[----:B------:R-:W-:Y:S01]  /*6e90*/  HADD2.F32 R2, -RZ, R36.H1_H1 ;  /* 0x30000024ff027230 */ /* 0x000fe20000004100 */
[----:B------:R-:W-:Y:S01]  /*6ea0*/  F2FP.F16.F32.PACK_AB R34, R5, R4 ;  /* 0x000000040522723e */ /* 0x000fe200000000ff */
[C---:B------:R-:W-:Y:S01]  /*6eb0*/  FMUL R9, R24.reuse, R13 ;  /* 0x0000000d18097220 */ /* 0x040fe20000400000 */
[--C-:B------:R-:W-:Y:S01]  /*6ec0*/  HADD2.F32 R3, -RZ, R37.reuse.H0_H0 ;  /* 0x20000025ff037230 */ /* 0x100fe20000004100 */
[----:B------:R-:W-:Y:S01]  /*6ed0*/  F2FP.F16.F32.PACK_AB R35, R11, R6 ;  /* 0x000000060b23723e */ /* 0x000fe200000000ff */
[C---:B------:R-:W-:Y:S01]  /*6ee0*/  FMUL R10, R24.reuse, R14 ;  /* 0x0000000e180a7220 */ /* 0x040fe20000400000 */
[C---:B------:R-:W-:Y:S01]  /*6ef0*/  FFMA R8, R27.reuse, R0, R8 ;  /* 0x000000001b087223 */ /* 0x040fe20000000008 */
[C---:B------:R-:W-:Y:S01]  /*6f00*/  FFMA R9, R27.reuse, R2, R9 ;  /* 0x000000021b097223 */ /* 0x040fe20000000009 */
[----:B------:R-:W-:Y:S01]  /*6f10*/  HADD2.F32 R0, -RZ, R37.H1_H1 ;  /* 0x30000025ff007230 */ /* 0x000fe20000004100 */
[----:B------:R3:W-:Y:S01]  /*6f20*/  STSM.16.M88.4 [R60+0x1200], R32 ;  /* 0x001200203c007844 */ /* 0x0007e20000000200 */
[----:B------:R-:W-:Y:S01]  /*6f30*/  FFMA R10, R27, R3, R10 ;  /* 0x000000031b0a7223 */ /* 0x000fe2000000000a */
[C---:B------:R-:W-:Y:S01]  /*6f40*/  FMUL R15, R24.reuse, R15 ;  /* 0x0000000f180f7220 */ /* 0x040fe20000400000 */
[----:B------:R-:W-:Y:S01]  /*6f50*/  F2FP.F16.F32.PACK_AB R8, R9, R8 ;  /* 0x000000080908723e */ /* 0x000fe200000000ff */
[--C-:B------:R-:W-:Y:S02]  /*6f60*/  HADD2.F32 R2, -RZ, R38.reuse.H0_H0 ;  /* 0x20000026ff027230 */ /* 0x100fe40000004100 */
[C---:B------:R-:W-:Y:S01]  /*6f70*/  FMUL R13, R24.reuse, R17 ;  /* 0x00000011180d7220 */ /* 0x040fe20000400000 */
[----:B------:R-:W-:Y:S02]  /*6f80*/  HADD2.F32 R3, -RZ, R38.H1_H1 ;  /* 0x30000026ff037230 */ /* 0x000fe40000004100 */
[C---:B------:R-:W-:Y:S01]  /*6f90*/  FMUL R14, R24.reuse, R18 ;  /* 0x00000012180e7220 */ /* 0x040fe20000400000 */
[--C-:B------:R-:W-:Y:S02]  /*6fa0*/  HADD2.F32 R4, -RZ, R39.reuse.H0_H0 ;  /* 0x20000027ff047230 */ /* 0x100fe40000004100 */
[C---:B------:R-:W-:Y:S01]  /*6fb0*/  FFMA R15, R27.reuse, R0, R15 ;  /* 0x000000001b0f7223 */ /* 0x040fe2000000000f */
[----:B------:R-:W-:Y:S01]  /*6fc0*/  MOV R0, UR46 ;  /* 0x0000002e00007c02 */ /* 0x000fe20008000f00 */
[----:B------:R-:W-:Y:S02]  /*6fd0*/  HADD2.F32 R5, -RZ, R39.H1_H1 ;  /* 0x30000027ff057230 */ /* 0x000fe40000004100 */
[----:B------:R-:W-:Y:S01]  /*6fe0*/  FMUL R19, R24, R19 ;  /* 0x0000001318137220 */ /* 0x000fe20000400000 */
[C---:B------:R-:W-:Y:S01]  /*6ff0*/  FFMA R12, R27.reuse, R2, R12 ;  /* 0x000000021b0c7223 */ /* 0x040fe2000000000c */
[C---:B------:R-:W-:Y:S01]  /*7000*/  FFMA R13, R27.reuse, R3, R13 ;  /* 0x000000031b0d7223 */ /* 0x040fe2000000000d */
[C---:B------:R-:W-:Y:S01]  /*7010*/  FFMA R14, R27.reuse, R4, R14 ;  /* 0x000000041b0e7223 */ /* 0x040fe2000000000e */
[----:B------:R-:W-:Y:S01]  /*7020*/  FFMA R19, R27, R5, R19 ;  /* 0x000000051b137223 */ /* 0x000fe20000000013 */
[----:B------:R-:W-:Y:S02]  /*7030*/  F2FP.F16.F32.PACK_AB R9, R15, R10 ;  /* 0x0000000a0f09723e */ /* 0x000fe400000000ff */
[----:B------:R-:W-:Y:S02]  /*7040*/  F2FP.F16.F32.PACK_AB R10, R13, R12 ;  /* 0x0000000c0d0a723e */ /* 0x000fe400000000ff */
[----:B------:R-:W-:Y:S02]  /*7050*/  F2FP.F16.F32.PACK_AB R11, R19, R14 ;  /* 0x0000000e130b723e */ /* 0x000fe400000000ff */
[----:B------:R-:W-:Y:S02]  /*7060*/  @P6 LEA R0, R0, UR44, 0x3 ;  /* 0x0000002c00006c11 */ /* 0x000fe4000f8e18ff */
[----:B------:R-:W-:Y:S01]  /*7070*/  LEA R2, R61, UR44, 0x3 ;  /* 0x0000002c3d027c11 */ /* 0x000fe2000f8e18ff */
[----:B------:R3:W-:Y:S01]  /*7080*/  STSM.16.M88.4 [R59+0x1200], R8 ;  /* 0x001200083b007844 */ /* 0x0007e20000000200 */
[----:B------:R-:W-:Y:S02]  /*7090*/  @P6 IADD3 R0, PT, PT, R0, 0x60, RZ ;  /* 0x0000006000006810 */ /* 0x000fe40007ffe0ff */
[----:B------:R-:W-:Y:S01]  /*70a0*/  @P6 SHF.L.U32 R3, R55, 0x1f, RZ ;  /* 0x0000001f37036819 */ /* 0x000fe200000006ff */
[----:B------:R-:W-:Y:S01]  /*70b0*/  @!PT LDS RZ, [RZ] ;  /* 0x00000000fffff984 */ /* 0x000fe20000000800 */
[----:B------:R-:W-:Y:S01]  /*70c0*/  @!PT LDS RZ, [RZ] ;  /* 0x00000000fffff984 */ /* 0x000fe20000000800 */
[----:B------:R-:W-:Y:S01]  /*70d0*/  @!PT LDS RZ, [RZ] ;  /* 0x00000000fffff984 */ /* 0x000fe20000000800 */
[----:B------:R-:W-:Y:S01]  /*70e0*/  @!PT LDS RZ, [RZ] ;  /* 0x00000000fffff984 */ /* 0x000fe20000000800 */
[----:B------:R4:W-:Y:S06]  /*70f0*/  MEMBAR.ALL.CTA ;  /* 0x0000000000007992 */ /* 0x0009ec0000008000 */
[----:B----4-:R-:W4:Y:S01]  /*7100*/  FENCE.VIEW.ASYNC.S ;  /* 0x00000000000073c6 */ /* 0x010f220000000000 */
[----:B-1----:R-:W-:Y:S01]  /*7110*/  @P6 PRMT R0, R65, 0x654, R0 ;  /* 0x0000065441006816 */ /* 0x002fe20000000000 */
[----:B----4-:R-:W-:Y:S06]  /*7120*/  BAR.SYNC.DEFER_BLOCKING 0x1, 0x80 ;  /* 0x0042000000007b1d */ /* 0x010fec0000010000 */
[----:B------:R-:W-:Y:S05]  /*7130*/  @P0 BRA `(.L_x_115) ;  /* 0x0000000000280947 */ /* 0x000fea0003800000 */
[----:B------:R-:W1:Y:S01]  /*7140*/  LDCU.64 UR6, c[0x0][0x348] ;  /* 0x00006900ff0677ac */ /* 0x000e620008000a00 */
[----:B------:R-:W-:Y:S02]  /*7150*/  UIADD3 UR9, UPT, UPT, UR49, 0x20, URZ ;  /* 0x0000002031097890 */ /* 0x000fe4000fffe0ff */
[----:B------:R-:W-:Y:S01]  /*7160*/  UIADD3 UR8, UPT, UPT, UR44, 0x1200, URZ ;  /* 0x000012002c087890 */ /* 0x000fe2000fffe0ff */
[----:B------:R-:W-:Y:S01]  /*7170*/  UMOV UR10, UR50 ;  /* 0x00000032000a7c82 */ /* 0x000fe20008000000 */
[----:B------:R-:W-:Y:S01]  /*7180*/  UMOV UR11, UR36 ;  /* 0x00000024000b7c82 */ /* 0x000fe20008000000 */
[----:B-1----:R-:W-:Y:S04]  /*7190*/  UIADD3 UR4, UP0, UPT, UR6, 0x680, URZ ;  /* 0x0000068006047890 */ /* 0x002fe8000ff1e0ff */
[----:B------:R-:W-:Y:S09]  /*71a0*/  UIADD3.X UR5, UPT, UPT, URZ, UR7, URZ, UP0, !UPT ;  /* 0x00000007ff057290 */ /* 0x000ff200087fe4ff */
[----:B------:R1:W-:Y:S01]  /*71b0*/  UTMASTG.3D [UR8], [UR4] ;  /* 0x00000008040073b5 */ /* 0x0003e20008010000 */
[----:B------:R0:W-:Y:S01]  /*71c0*/  UTMACMDFLUSH ;  /* 0x00000000000079b7 */ /* 0x0001e20000000000 */
[----:B-1----:R-:W-:Y:S04]  /*71d0*/  DEPBAR.LE SB0, 0x1 ;  /* 0x000080400000791a */ /* 0x002fe80000000000 */
.L_x_115:
[----:B------:R-:W-:Y:S05]  /*71e0*/  BSYNC.RECONVERGENT B0 ;  /* 0x0000000000007941 */ /* 0x000fea0003800200 */
.L_x_114:
[----:B------:R-:W-:Y:S01]  /*71f0*/  BAR.SYNC.DEFER_BLOCKING 0x1, 0x80 ;  /* 0x0042000000007b1d */ /* 0x000fe20000010000 */
[----:B------:R-:W-:Y:S04]  /*7200*/  UIADD3 UR4, UPT, UPT, UR46, 0x1, URZ ;  /* 0x000000012e047890 */ /* 0x000fe8000fffe0ff */
[----:B------:R-:W-:Y:S04]  /*7210*/  UISETP.NE.AND UP0, UPT, UR4, 0x4, UPT ;  /* 0x000000040400788c */ /* 0x000fe8000bf05270 */
[----:B------:R-:W-:Y:S01]  /*7220*/  USEL UR45, UR4, URZ, UP0 ;  /* 0x000000ff042d7287 */ /* 0x000fe20008000000 */
[----:B------:R1:W-:Y:S01]  /*7230*/  @P6 SYNCS.ARRIVE.TRANS64.RED.A1T0 RZ, [R0+URZ], RZ ;  /* 0x000000ff00ff69a7 */ /* 0x0003e200081004ff */
[----:B------:R-:W-:Y:S01]  /*7240*/  BSSY B1, `(.L_x_116) ;  /* 0x0000014000017945 */ /* 0x000fe20003800000 */
[----:B------:R-:W4:Y:S02]  /*7250*/  @P6 SYNCS.PHASECHK.TRANS64.TRYWAIT P0, [R2+URZ+0x40], R3 ;  /* 0x00004003020065a7 */ /* 0x000f2400080011ff */
[----:B----4-:R-:W-:Y:S01]  /*7260*/  @P6 SEL R63, RZ, 0x1, !P0 ;  /* 0x00000001ff3f6807 */ /* 0x010fe20004000000 */
[----:B-1----:R-:W-:Y:S06]  /*7270*/  @!P6 BRA `(.L_x_117) ;  /* 0x000000000040e947 */ /* 0x002fec0003800000 */
[----:B------:R-:W-:Y:S01]  /*7280*/  ISETP.NE.AND P1, PT, R64, RZ, PT ;  /* 0x000000ff4000720c */ /* 0x000fe20003f25270 */
[----:B------:R-:W-:Y:S01]  /*7290*/  BSSY B0, `(.L_x_118) ;  /* 0x0000009000007945 */ /* 0x000fe20003800000 */
[----:B------:R-:W-:Y:S11]  /*72a0*/  ISETP.NE.AND P0, PT, R63, RZ, PT ;  /* 0x000000ff3f00720c */ /* 0x000ff60003f05270 */
[----:B------:R-:W-:Y:S05]  /*72b0*/  @P1 IMAD R3, R61, 0x1000, R62 ;  /* 0x000010003d031824 */ /* 0x000fea00078e023e */
[----:B------:R-:W-:Y:S05]  /*72c0*/  @P1 IADD3 R0, PT, PT, R3, UR44, RZ ;  /* 0x0000002c03001c10 */ /* 0x000fea000fffe0ff */
[----:B------:R-:W-:Y:S01]  /*72d0*/  @P1 IMAD.IADD R0, R56, 0x1, R0 ;  /* 0x0000000138001824 */ /* 0x000fe200078e0200 */
[----:B------:R-:W-:Y:S06]  /*72e0*/  @P0 BRA `(.L_x_119) ;  /* 0x00000000000c0947 */ /* 0x000fec0003800000 */
[----:B------:R-:W-:Y:S04]  /*72f0*/  SHF.L.U32 R4, R55, 0x1f, RZ ;  /* 0x0000001f37047819 */ /* 0x000fe800000006ff */
[----:B------:R-:W1:Y:S02]  /*7300*/  SYNCS.PHASECHK.TRANS64.TRYWAIT P0, [R2+URZ+0x40], R4 ;  /* 0x00004004020075a7 */ /* 0x000e6400080011ff */
[----:B-1----:R-:W-:Y:S05]  /*7310*/  @!P0 BRA `(.L_x_120) ;  /* 0x0000001c00988947 */ /* 0x002fea0003800000 */
.L_x_119:
[----:B------:R-:W-:Y:S05]  /*7320*/  BSYNC B0 ;  /* 0x0000000000007941 */ /* 0x000fea0003800000 */
.L_x_118:
[----:B------:R-:W-:Y:S02]  /*7330*/  ISETP.NE.AND P0, PT, R64, RZ, PT ;  /* 0x000000ff4000720c */ /* 0x000fe40003f05270 */
[----:B------:R-:W-:Y:S11]  /*7340*/  IADD3 R61, PT, PT, R61, 0x1, RZ ;  /* 0x000000013d3d7810 */ /* 0x000ff60007ffe0ff */
[----:B------:R-:W-:Y:S05]  /*7350*/  @P0 WARPSYNC.ALL ;  /* 0x0000000000000948 */ /* 0x000fea0003800000 */
[----:B------:R4:W1:Y:S04]  /*7360*/  @P0 LDSM.16.M88.4 R28, [R3+UR44+0x200] ;  /* 0x0002002c031c083b */ /* 0x0008680008000200 */
[----:B------:R4:W1:Y:S02]  /*7370*/  @P0 LDSM.16.M88.4 R36, [R0+0x200] ;  /* 0x000200000024083b */ /* 0x0008640000000200 */
.L_x_117:
[----:B------:R-:W-:Y:S05]  /*7380*/  BSYNC B1 ;  /* 0x0000000000017941 */ /* 0x000fea0003800000 */
.L_x_116:
[----:B----4-:R-:W-:Y:S05]  /*7390*/  VIADD R0, R25, 0x40 ;  /* 0x0000004019007836 */ /* 0x010fea0000000000 */
[----:B------:R-:W-:Y:S04]  /*73a0*/  SHF.R.U32.HI R0, RZ, 0x15, R0 ;  /* 0x00000015ff007819 */ /* 0x000fe80000011600 */
[----:B------:R-:W-:Y:S11]  /*73b0*/  LOP3.LUT P0, RZ, R0, 0x3, R46, 0x48, !PT ;  /* 0x0000000300ff7812 */ /* 0x000ff6000780482e */
[----:B------:R-:W-:Y:S02]  /*73c0*/  @!UPT UIADD3 URZ, UPT, UPT, URZ, URZ, URZ ;  /* 0x000000fffffff290 */ /* 0x000fe4000fffe0ff */
[----:B------:R-:W-:Y:S05]  /*73d0*/  @!P0 BRA `(.L_x_121) ;  /* 0x0000000000408947 */ /* 0x000fea0003800000 */
[----:B------:R-:W4:Y:S01]  /*73e0*/  LDCU.64 UR8, c[0x4][0x70] ;  /* 0x01000e00ff0877ac */ /* 0x000f220008000a00 */
[----:B------:R-:W-:Y:S01]  /*73f0*/  MOV R3, 0x0 ;  /* 0x0000000000037802 */ /* 0x000fe20000000f00 */
[----:B------:R-:W-:Y:S02]  /*7400*/  HFMA2 R12, -RZ, RZ, 0, 5.9604644775390625e-08 ;  /* 0x00000001ff0c7431 */ /* 0x000fe400000001ff */
[----:B---3--:R-:W-:Y:S02]  /*7410*/  IMAD.MOV.U32 R8, RZ, RZ, 0x192 ;  /* 0x00000192ff087424 */ /* 0x008fe400078e00ff */
[----:B------:R-:W-:Y:S01]  /*7420*/  IMAD.MOV.U32 R13, RZ, RZ, RZ ;  /* 0x000000ffff0d7224 */ /* 0x000fe200078e00ff */
[----:B------:R-:W3:Y:S01]  /*7430*/  LDCU.64 UR6, c[0x4][0x78] ;  /* 0x01000f00ff0677ac */ /* 0x000ee20008000a00 */
[----:B-1----:R-:W1:Y:S01]  /*7440*/  LDC.64 R2, c[0x4][R3] ;  /* 0x0100000003027b82 */ /* 0x002e620000000a00 */
[----:B------:R-:W5:Y:S01]  /*7450*/  LDCU.64 UR4, c[0x4][0x10] ;  /* 0x01000200ff0477ac */ /* 0x000f620008000a00 */
[----:B----4-:R-:W-:Y:S01]  /*7460*/  MOV R5, UR9 ;  /* 0x0000000900057c02 */ /* 0x010fe20008000f00 */
[----:B------:R-:W-:Y:S01]  /*7470*/  IMAD.U32 R4, RZ, RZ, UR8 ;  /* 0x00000008ff047e24 */ /* 0x000fe2000f8e00ff */
[----:B---3--:R-:W-:Y:S01]  /*7480*/  MOV R7, UR7 ;  /* 0x0000000700077c02 */ /* 0x008fe20008000f00 */
[----:B------:R-:W-:Y:S01]  /*7490*/  IMAD.U32 R6, RZ, RZ, UR6 ;  /* 0x00000006ff067e24 */ /* 0x000fe2000f8e00ff */
[----:B-----5:R-:W-:Y:S01]  /*74a0*/  MOV R11, UR5 ;  /* 0x00000005000b7c02 */ /* 0x020fe20008000f00 */
[----:B------:R-:W-:Y:S02]  /*74b0*/  IMAD.U32 R10, RZ, RZ, UR4 ;  /* 0x00000004ff0a7e24 */ /* 0x000fe4000f8e00ff */
[----:B------:R-:W-:Y:S07]  /*74c0*/  LEPC R20, `(.L_x_121) ;  /* 0x000000001014794e */ /* 0x000fee0000000000 */
[----:B-12---:R-:W-:Y:S05]  /*74d0*/  CALL.ABS.NOINC R2 ;  /* 0x0000000002007343 */ /* 0x006fea0003c00000 */
.L_x_121:
[----:B------:R-:W-:Y:S01]  /*74e0*/  ISETP.NE.AND P6, PT, R58, RZ, PT ;  /* 0x000000ff3a00720c */ /* 0x000fe20003fc5270 */
[----:B------:R-:W-:Y:S05]  /*74f0*/  WARPSYNC.ALL ;  /* 0x0000000000007948 */ /* 0x000fea0003800000 */
[----:B------:R-:W-:Y:S01]  /*7500*/  R2UR UR4, R25 ;  /* 0x00000000190472ca */ /* 0x000fe200000e0000 */
[--C-:B-1----:R-:W-:Y:S01]  /*7510*/  HADD2.F32 R3, -RZ, R28.reuse.H0_H0 ;  /* 0x2000001cff037230 */ /* 0x102fe20000004100 */
[----:B------:R-:W-:Y:S01]  /*7520*/  ISETP.NE.AND P0, PT, R57, RZ, PT ;  /* 0x000000ff3900720c */ /* 0x000fe20003f05270 */
[--C-:B------:R-:W-:Y:S01]  /*7530*/  HADD2.F32 R20, -RZ, R29.reuse.H0_H0 ;  /* 0x2000001dff147230 */ /* 0x100fe20000004100 */
[----:B------:R-:W-:Y:S01]  /*7540*/  BSSY.RECONVERGENT B0, `(.L_x_122) ;  /* 0x0000052000007945 */ /* 0x000fe20003800200 */
[----:B------:R-:W-:Y:S08]  /*7550*/  HADD2.F32 R21, -RZ, R29.H1_H1 ;  /* 0x3000001dff157230 */ /* 0x000ff00000004100 */
[----:B---3--:R-:W1:Y:S02]  /*7560*/  LDTM.16dp256bit.x4 R4, tmem[UR4+0x40] ;  /* 0x00004004000479ee */ /* 0x008e640008120000 */
[C---:B-1----:R-:W-:Y:S01]  /*7570*/  FMUL R0, R24.reuse, R4 ;  /* 0x0000000418007220 */ /* 0x042fe20000400000 */
[----:B------:R-:W-:Y:S02]  /*7580*/  HADD2.F32 R4, -RZ, R28.H1_H1 ;  /* 0x3000001cff047230 */ /* 0x000fe40000004100 */
[C---:B------:R-:W-:Y:S01]  /*7590*/  FMUL R2, R24.reuse, R5 ;  /* 0x0000000518027220 */ /* 0x040fe20000400000 */
[C---:B------:R-:W-:Y:S01]  /*75a0*/  FMUL R7, R24.reuse, R7 ;  /* 0x0000000718077220 */ /* 0x040fe20000400000 */
[C---:B------:R-:W-:Y:S01]  /*75b0*/  FFMA R0, R27.reuse, R3, R0 ;  /* 0x000000031b007223 */ /* 0x040fe20000000000 */
[C---:B------:R-:W-:Y:S01]  /*75c0*/  FMUL R3, R24.reuse, R6 ;  /* 0x0000000618037220 */ /* 0x040fe20000400000 */
[C---:B------:R-:W-:Y:S01]  /*75d0*/  FFMA R2, R27.reuse, R4, R2 ;  /* 0x000000041b027223 */ /* 0x040fe20000000002 */
[C---:B------:R-:W-:Y:S01]  /*75e0*/  FMUL R4, R24.reuse, R8 ;  /* 0x0000000818047220 */ /* 0x040fe20000400000 */
[C---:B------:R-:W-:Y:S01]  /*75f0*/  FMUL R8, R24.reuse, R12 ;  /* 0x0000000c18087220 */ /* 0x040fe20000400000 */
[----:B------:R-:W-:Y:S01]  /*7600*/  FMUL R12, R24, R16 ;  /* 0x00000010180c7220 */ /* 0x000fe20000400000 */
[C---:B------:R-:W-:Y:S01]  /*7610*/  FFMA R3, R27.reuse, R20, R3 ;  /* 0x000000141b037223 */ /* 0x040fe20000000003 */
[----:B------:R-:W-:Y:S01]  /*7620*/  F2FP.F16.F32.PACK_AB R32, R2, R0 ;  /* 0x000000000220723e */ /* 0x000fe200000000ff */
[--C-:B------:R-:W-:Y:S02]  /*7630*/  HADD2.F32 R16, -RZ, R30.reuse.H0_H0 ;  /* 0x2000001eff107230 */ /* 0x100fe40000004100 */
[C---:B------:R-:W-:Y:S01]  /*7640*/  FMUL R5, R24.reuse, R9 ;  /* 0x0000000918057220 */ /* 0x040fe20000400000 */
[----:B------:R-:W-:Y:S02]  /*7650*/  HADD2.F32 R0, -RZ, R30.H1_H1 ;  /* 0x3000001eff007230 */ /* 0x000fe40000004100 */
[C---:B------:R-:W-:Y:S01]  /*7660*/  FFMA R7, R27.reuse, R21, R7 ;  /* 0x000000151b077223 */ /* 0x040fe20000000007 */
[--C-:B------:R-:W-:Y:S02]  /*7670*/  HADD2.F32 R2, -RZ, R31.reuse.H0_H0 ;  /* 0x2000001fff027230 */ /* 0x100fe40000004100 */
[C---:B------:R-:W-:Y:S01]  /*7680*/  FMUL R6, R24.reuse, R10 ;  /* 0x0000000a18067220 */ /* 0x040fe20000400000 */
[C---:B------:R-:W-:Y:S01]  /*7690*/  FFMA R4, R27.reuse, R16, R4 ;  /* 0x000000101b047223 */ /* 0x040fe20000000004 */
[----:B------:R-:W-:Y:S01]  /*76a0*/  FFMA R5, R27, R0, R5 ;  /* 0x000000001b057223 */ /* 0x000fe20000000005 */
[----:B------:R-:W-:Y:S01]  /*76b0*/  F2FP.F16.F32.PACK_AB R33, R7, R3 ;  /* 0x000000030721723e */ /* 0x000fe200000000ff */
[----:B------:R-:W-:Y:S02]  /*76c0*/  HADD2.F32 R16, -RZ, R31.H1_H1 ;  /* 0x3000001fff107230 */ /* 0x000fe40000004100 */
        /* <DEDUP_REMOVED lines=9> */
[C---:B------:R-:W-:Y:S01]  /*7760*/  FFMA R8, R27.reuse, R0, R8 ;  /* 0x000000001b087223 */ /* 0x040fe20000000008 */
[C---:B------:R-:W-:Y:S01]  /*7770*/  FFMA R9, R27.reuse, R2, R9 ;  /* 0x000000021b097223 */ /* 0x040fe20000000009 */
[----:B------:R-:W-:Y:S02]  /*7780*/  HADD2.F32 R0, -RZ, R37.H1_H1 ;  /* 0x30000025ff007230 */ /* 0x000fe40000004100 */
[----:B------:R-:W-:Y:S01]  /*7790*/  FFMA R10, R27, R3, R10 ;  /* 0x000000031b0a7223 */ /* 0x000fe2000000000a */
[----:B------:R-:W-:Y:S01]  /*77a0*/  F2FP.F16.F32.PACK_AB R35, R11, R6 ;  /* 0x000000060b23723e */ /* 0x000fe200000000ff */
[C---:B------:R-:W-:Y:S01]  /*77b0*/  FMUL R15, R24.reuse, R15 ;  /* 0x0000000f180f7220 */ /* 0x040fe20000400000 */
[--C-:B------:R-:W-:Y:S02]  /*77c0*/  HADD2.F32 R2, -RZ, R38.reuse.H0_H0 ;  /* 0x20000026ff027230 */ /* 0x100fe40000004100 */
[C---:B------:R-:W-:Y:S01]  /*77d0*/  FMUL R13, R24.reuse, R17 ;  /* 0x00000011180d7220 */ /* 0x040fe20000400000 */
[----:B------:R-:W-:Y:S01]  /*77e0*/  HADD2.F32 R3, -RZ, R38.H1_H1 ;  /* 0x30000026ff037230 */ /* 0x000fe20000004100 */
[----:B------:R1:W-:Y:S01]  /*77f0*/  STSM.16.M88.4 [R60+0x2200], R32 ;  /* 0x002200203c007844 */ /* 0x0003e20000000200 */
[----:B------:R-:W-:Y:S01]  /*7800*/  F2FP.F16.F32.PACK_AB R8, R9, R8 ;  /* 0x000000080908723e */ /* 0x000fe200000000ff */
[--C-:B------:R-:W-:Y:S02]  /*7810*/  HADD2.F32 R4, -RZ, R39.reuse.H0_H0 ;  /* 0x20000027ff047230 */ /* 0x100fe40000004100 */
[C---:B------:R-:W-:Y:S01]  /*7820*/  FMUL R14, R24.reuse, R18 ;  /* 0x00000012180e7220 */ /* 0x040fe20000400000 */
[----:B------:R-:W-:Y:S02]  /*7830*/  HADD2.F32 R5, -RZ, R39.H1_H1 ;  /* 0x30000027ff057230 */ /* 0x000fe40000004100 */
[C---:B------:R-:W-:Y:S01]  /*7840*/  FFMA R15, R27.reuse, R0, R15 ;  /* 0x000000001b0f7223 */ /* 0x040fe2000000000f */
[----:B------:R-:W-:Y:S01]  /*7850*/  MOV R0, UR45 ;  /* 0x0000002d00007c02 */ /* 0x000fe20008000f00 */
        /* <DEDUP_REMOVED lines=18> */
[----:B---3--:R-:W3:Y:S01]  /*7980*/  FENCE.VIEW.ASYNC.S ;  /* 0x00000000000073c6 */ /* 0x008ee20000000000 */
[----:B------:R-:W-:Y:S01]  /*7990*/  @P6 PRMT R0, R65, 0x654, R0 ;  /* 0x0000065441006816 */ /* 0x000fe20000000000 */
[----:B---3--:R-:W-:Y:S06]  /*79a0*/  BAR.SYNC.DEFER_BLOCKING 0x1, 0x80 ;  /* 0x0042000000007b1d */ /* 0x008fec0000010000 */
[----:B------:R-:W-:Y:S05]  /*79b0*/  @P0 BRA `(.L_x_123) ;  /* 0x0000000000280947 */ /* 0x000fea0003800000 */
[----:B------:R-:W3:Y:S01]  /*79c0*/  LDCU.64 UR6, c[0x0][0x348] ;  /* 0x00006900ff0677ac */ /* 0x000ee20008000a00 */
[----:B------:R-:W-:Y:S02]  /*79d0*/  UIADD3 UR9, UPT, UPT, UR49, 0x40, URZ ;  /* 0x0000004031097890 */ /* 0x000fe4000fffe0ff */
[----:B------:R-:W-:Y:S01]  /*79e0*/  UIADD3 UR8, UPT, UPT, UR44, 0x2200, URZ ;  /* 0x000022002c087890 */ /* 0x000fe2000fffe0ff */
[----:B------:R-:W-:Y:S01]  /*79f0*/  UMOV UR10, UR50 ;  /* 0x00000032000a7c82 */ /* 0x000fe20008000000 */
[----:B------:R-:W-:Y:S01]  /*7a00*/  UMOV UR11, UR36 ;  /* 0x00000024000b7c82 */ /* 0x000fe20008000000 */
[----:B---3--:R-:W-:Y:S04]  /*7a10*/  UIADD3 UR4, UP0, UPT, UR6, 0x680, URZ ;  /* 0x0000068006047890 */ /* 0x008fe8000ff1e0ff */
[----:B------:R-:W-:Y:S09]  /*7a20*/  UIADD3.X UR5, UPT, UPT, URZ, UR7, URZ, UP0, !UPT ;  /* 0x00000007ff057290 */ /* 0x000ff200087fe4ff */
[----:B------:R3:W-:Y:S01]  /*7a30*/  UTMASTG.3D [UR8], [UR4] ;  /* 0x00000008040073b5 */ /* 0x0007e20008010000 */
[----:B------:R0:W-:Y:S01]  /*7a40*/  UTMACMDFLUSH ;  /* 0x00000000000079b7 */ /* 0x0001e20000000000 */
[----:B---3--:R-:W-:Y:S04]  /*7a50*/  DEPBAR.LE SB0, 0x1 ;  /* 0x000080400000791a */ /* 0x008fe80000000000 */
.L_x_123:
[----:B------:R-:W-:Y:S05]  /*7a60*/  BSYNC.RECONVERGENT B0 ;  /* 0x0000000000007941 */ /* 0x000fea0003800200 */
.L_x_122:
        /* <DEDUP_REMOVED lines=8> */
[----:B---3--:R-:W-:Y:S06]  /*7af0*/  @!P6 BRA `(.L_x_125) ;  /* 0x000000000040e947 */ /* 0x008fec0003800000 */
        /* <DEDUP_REMOVED lines=8> */
[----:B------:R-:W3:Y:S02]  /*7b80*/  SYNCS.PHASECHK.TRANS64.TRYWAIT P0, [R3+URZ+0x40], R0 ;  /* 0x00004000030075a7 */ /* 0x000ee400080011ff */
[----:B---3--:R-:W-:Y:S05]  /*7b90*/  @!P0 BRA `(.L_x_128) ;  /* 0x00000014008c8947 */ /* 0x008fea0003800000 */
.L_x_127:
[----:B------:R-:W-:Y:S05]  /*7ba0*/  BSYNC B0 ;  /* 0x0000000000007941 */ /* 0x000fea0003800000 */
.L_x_126:
[----:B------:R-:W-:Y:S11]  /*7bb0*/  ISETP.NE.AND P0, PT, R64, RZ, PT ;  /* 0x000000ff4000720c */ /* 0x000ff60003f05270 */
[----:B------:R-:W-:Y:S02]  /*7bc0*/  @!UPT UIADD3 URZ, UPT, UPT, URZ, URZ, URZ ;  /* 0x000000fffffff290 */ /* 0x000fe4000fffe0ff */
[----:B------:R-:W-:Y:S05]  /*7bd0*/  @P0 WARPSYNC.ALL ;  /* 0x0000000000000948 */ /* 0x000fea0003800000 */
[----:B------:R4:W1:Y:S04]  /*7be0*/  @P0 LDSM.16.M88.4 R28, [R61+UR44+0x200] ;  /* 0x0002002c3d1c083b */ /* 0x0008680008000200 */
[----:B------:R4:W1:Y:S02]  /*7bf0*/  @P0 LDSM.16.M88.4 R36, [R2+0x200] ;  /* 0x000200000224083b */ /* 0x0008640000000200 */
.L_x_125:
[----:B------:R-:W-:Y:S05]  /*7c00*/  BSYNC B1 ;  /* 0x0000000000017941 */ /* 0x000fea0003800000 */
.L_x_124:
[----:B---3--:R-:W-:Y:S05]  /*7c10*/  VIADD R0, R25, 0x60 ;  /* 0x0000006019007836 */ /* 0x008fea0000000000 */
[----:B------:R-:W-:Y:S04]  /*7c20*/  SHF.R.U32.HI R0, RZ, 0x15, R0 ;  /* 0x00000015ff007819 */ /* 0x000fe80000011600 */
[----:B------:R-:W-:Y:S11]  /*7c30*/  LOP3.LUT P0, RZ, R0, 0x3, R46, 0x48, !PT ;  /* 0x0000000300ff7812 */ /* 0x000ff6000780482e */
[----:B------:R-:W-:Y:S02]  /*7c40*/  @!UPT UIADD3 URZ, UPT, UPT, URZ, URZ, URZ ;  /* 0x000000fffffff290 */ /* 0x000fe4000fffe0ff */
[----:B------:R-:W-:Y:S05]  /*7c50*/  @!P0 BRA `(.L_x_129) ;  /* 0x0000000000408947 */ /* 0x000fea0003800000 */
[----:B------:R-:W3:Y:S01]  /*7c60*/  LDCU.64 UR8, c[0x4][0x70] ;  /* 0x01000e00ff0877ac */ /* 0x000ee20008000a00 */
[----:B------:R-:W-:Y:S01]  /*7c70*/  MOV R3, 0x0 ;  /* 0x0000000000037802 */ /* 0x000fe20000000f00 */
[----:B------:R-:W-:Y:S02]  /*7c80*/  HFMA2 R12, -RZ, RZ, 0, 5.9604644775390625e-08 ;  /* 0x00000001ff0c7431 */ /* 0x000fe400000001ff */
[----:B-1----:R-:W-:Y:S02]  /*7c90*/  IMAD.MOV.U32 R8, RZ, RZ, 0x192 ;  /* 0x00000192ff087424 */ /* 0x002fe400078e00ff */
[----:B------:R-:W-:Y:S01]  /*7ca0*/  IMAD.MOV.U32 R13, RZ, RZ, RZ ;  /* 0x000000ffff0d7224 */ /* 0x000fe200078e00ff */
[----:B------:R-:W1:Y:S01]  /*7cb0*/  LDCU.64 UR6, c[0x4][0x78] ;  /* 0x01000f00ff0677ac */ /* 0x000e620008000a00 */
[----:B----4-:R-:W4:Y:S01]  /*7cc0*/  LDC.64 R2, c[0x4][R3] ;  /* 0x0100000003027b82 */ /* 0x010f220000000a00 */
        /* <DEDUP_REMOVED lines=9> */
.L_x_129:
[----:B------:R-:W-:Y:S01]  /*7d60*/  ISETP.NE.AND P0, PT, R57, RZ, PT ;  /* 0x000000ff3900720c */ /* 0x000fe20003f05270 */
[----:B------:R-:W-:Y:S05]  /*7d70*/  WARPSYNC.ALL ;  /* 0x0000000000007948 */ /* 0x000fea0003800000 */
[----:B------:R-:W-:Y:S01]  /*7d80*/  R2UR UR4, R25 ;  /* 0x00000000190472ca */ /* 0x000fe200000e0000 */
[----:B------:R-:W3:Y:S01]  /*7d90*/  S2UR UR5, SR_CgaCtaId ;  /* 0x00000000000579c3 */ /* 0x000ee20000008800 */
[--C-:B-1----:R-:W-:Y:S01]  /*7da0*/  HADD2.F32 R0, -RZ, R28.reuse.H0_H0 ;  /* 0x2000001cff007230 */ /* 0x102fe20000004100 */
[----:B------:R-:W-:Y:S01]  /*7db0*/  BSSY.RECONVERGENT B0, `(.L_x_130) ;  /* 0x0000052000007945 */ /* 0x000fe20003800200 */
[----:B----4-:R-:W-:Y:S02]  /*7dc0*/  HADD2.F32 R2, -RZ, R28.H1_H1 ;  /* 0x3000001cff027230 */ /* 0x010fe40000004100 */
[--C-:B------:R-:W-:Y:S02]  /*7dd0*/  HADD2.F32 R3, -RZ, R29.reuse.H0_H0 ;  /* 0x2000001dff037230 */ /* 0x100fe40000004100 */
[----:B------:R-:W-:Y:S02]  /*7de0*/  HADD2.F32 R20, -RZ, R29.H1_H1 ;  /* 0x3000001dff147230 */ /* 0x000fe40000004100 */
[--C-:B------:R-:W-:Y:S02]  /*7df0*/  HADD2.F32 R21, -RZ, R30.reuse.H0_H0 ;  /* 0x2000001eff157230 */ /* 0x100fe40000004100 */
[----:B------:R-:W-:Y:S01]  /*7e00*/  HADD2.F32 R25, -RZ, R30.H1_H1 ;  /* 0x3000001eff197230 */ /* 0x000fe20000004100 */
[----:B------:R-:W1:Y:S01]  /*7e10*/  LDTM.16dp256bit.x4 R4, tmem[UR4+0x60] ;  /* 0x00006004000479ee */ /* 0x000e620008120000 */
[----:B------:R-:W-:Y:S01]  /*7e20*/  R2UR UR4, R26 ;  /* 0x000000001a0472ca */ /* 0x000fe200000e0000 */
[----:B------:R-:W-:Y:S01]  /*7e30*/  NOP ;  /* 0x0000000000007918 */ /* 0x000fe20000000000 */
[--C-:B------:R-:W-:Y:S02]  /*7e40*/  HADD2.F32 R26, -RZ, R31.reuse.H0_H0 ;  /* 0x2000001fff1a7230 */ /* 0x100fe40000004100 */
[----:B------:R-:W-:Y:S02]  /*7e50*/  HADD2.F32 R28, -RZ, R31.H1_H1 ;  /* 0x3000001fff1c7230 */ /* 0x000fe40000004100 */
[--C-:B------:R-:W-:Y:S02]  /*7e60*/  HADD2.F32 R29, -RZ, R36.reuse.H0_H0 ;  /* 0x20000024ff1d7230 */ /* 0x100fe40000004100 */
[----:B------:R-:W-:Y:S02]  /*7e70*/  HADD2.F32 R30, -RZ, R36.H1_H1 ;  /* 0x30000024ff1e7230 */ /* 0x000fe40000004100 */
[--C-:B------:R-:W-:Y:S02]  /*7e80*/  HADD2.F32 R31, -RZ, R37.reuse.H0_H0 ;  /* 0x20000025ff1f7230 */ /* 0x100fe40000004100 */
[----:B------:R-:W-:Y:S01]  /*7e90*/  HADD2.F32 R32, -RZ, R37.H1_H1 ;  /* 0x30000025ff207230 */ /* 0x000fe20000004100 */
[----:B------:R-:W-:Y:S01]  /*7ea0*/  UIADD3 UR4, UPT, UPT, UR4, 0xd0, URZ ;  /* 0x000000d004047890 */ /* 0x000fe2000fffe0ff */
[--C-:B------:R-:W-:Y:S02]  /*7eb0*/  HADD2.F32 R33, -RZ, R38.reuse.H0_H0 ;  /* 0x20000026ff217230 */ /* 0x100fe40000004100 */
[----:B------:R-:W-:Y:S02]  /*7ec0*/  HADD2.F32 R34, -RZ, R38.H1_H1 ;  /* 0x30000026ff227230 */ /* 0x000fe40000004100 */
[--C-:B------:R-:W-:Y:S02]  /*7ed0*/  HADD2.F32 R35, -RZ, R39.reuse.H0_H0 ;  /* 0x20000027ff237230 */ /* 0x100fe40000004100 */
[----:B------:R-:W-:Y:S02]  /*7ee0*/  HADD2.F32 R36, -RZ, R39.H1_H1 ;  /* 0x30000027ff247230 */ /* 0x000fe40000004100 */
[C---:B-1----:R-:W-:Y:S01]  /*7ef0*/  FMUL R4, R24.reuse, R4 ;  /* 0x0000000418047220 */ /* 0x042fe20000400000 */
[----:B---3--:R-:W-:Y:S01]  /*7f00*/  UPRMT UR4, UR5, 0x654, UR4 ;  /* 0x0000065405047896 */ /* 0x008fe20008000004 */
[C---:B------:R-:W-:Y:S01]  /*7f10*/  FMUL R5, R24.reuse, R5 ;  /* 0x0000000518057220 */ /* 0x040fe20000400000 */
[C---:B------:R-:W-:Y:S01]  /*7f20*/  FMUL R6, R24.reuse, R6 ;  /* 0x0000000618067220 */ /* 0x040fe20000400000 */
[C---:B------:R-:W-:Y:S01]  /*7f30*/  FFMA R4, R27.reuse, R0, R4 ;  /* 0x000000001b047223 */ /* 0x040fe20000000004 */
[C---:B------:R-:W-:Y:S01]  /*7f40*/  FMUL R7, R24.reuse, R7 ;  /* 0x0000000718077220 */ /* 0x040fe20000400000 */
[C---:B------:R-:W-:Y:S01]  /*7f50*/  FFMA R5, R27.reuse, R2, R5 ;  /* 0x000000021b057223 */ /* 0x040fe20000000005 */
[C---:B------:R-:W-:Y:S01]  /*7f60*/  FFMA R6, R27.reuse, R3, R6 ;  /* 0x000000031b067223 */ /* 0x040fe20000000006 */
[C---:B------:R-:W-:Y:S01]  /*7f70*/  FMUL R8, R24.reuse, R8 ;  /* 0x0000000818087220 */ /* 0x040fe20000400000 */
[----:B------:R-:W-:Y:S01]  /*7f80*/  FFMA R7, R27, R20, R7 ;  /* 0x000000141b077223 */ /* 0x000fe20000000007 */
[----:B------:R-:W-:Y:S01]  /*7f90*/  SYNCS.ARRIVE.TRANS64.RED.A1T0 RZ, [UR4], RZ ;  /* 0x000000ffffff79a7 */ /* 0x000fe20008100404 */
[----:B------:R-:W-:Y:S01]  /*7fa0*/  F2FP.F16.F32.PACK_AB R4, R5, R4 ;  /* 0x000000040504723e */ /* 0x000fe200000000ff */
[----:B------:R-:W-:Y:S01]  /*7fb0*/  FFMA R8, R27, R21, R8 ;  /* 0x000000151b087223 */ /* 0x000fe20000000008 */
[C---:B------:R-:W-:Y:S01]  /*7fc0*/  FMUL R9, R24.reuse, R9 ;  /* 0x0000000918097220 */ /* 0x040fe20000400000 */
[----:B------:R-:W-:Y:S01]  /*7fd0*/  F2FP.F16.F32.PACK_AB R5, R7, R6 ;  /* 0x000000060705723e */ /* 0x000fe200000000ff */
[C---:B------:R-:W-:Y:S01]  /*7fe0*/  FMUL R0, R24.reuse, R10 ;  /* 0x0000000a18007220 */ /* 0x040fe20000400000 */
[C---:B------:R-:W-:Y:S01]  /*7ff0*/  FMUL R2, R24.reuse, R11 ;  /* 0x0000000b18027220 */ /* 0x040fe20000400000 */
[C---:B------:R-:W-:Y:S01]  /*8000*/  FMUL R3, R24.reuse, R12 ;  /* 0x0000000c18037220 */ /* 0x040fe20000400000 */
[C---:B------:R-:W-:Y:S01]  /*8010*/  FFMA R9, R27.reuse, R25, R9 ;  /* 0x000000191b097223 */ /* 0x040fe20000000009 */
[C---:B------:R-:W-:Y:S01]  /*8020*/  FMUL R10, R24.reuse, R13 ;  /* 0x0000000d180a7220 */ /* 0x040fe20000400000 */
[C---:B------:R-:W-:Y:S01]  /*8030*/  FFMA R0, R27.reuse, R26, R0 ;  /* 0x0000001a1b007223 */ /* 0x040fe20000000000 */
[C---:B------:R-:W-:Y:S01]  /*8040*/  FMUL R11, R24.reuse, R14 ;  /* 0x0000000e180b7220 */ /* 0x040fe20000400000 */
[C---:B------:R-:W-:Y:S01]  /*8050*/  FFMA R2, R27.reuse, R28, R2 ;  /* 0x0000001c1b027223 */ /* 0x040fe20000000002 */
[C---:B------:R-:W-:Y:S01]  /*8060*/  FMUL R15, R24.reuse, R15 ;  /* 0x0000000f180f7220 */ /* 0x040fe20000400000 */
[C---:B------:R-:W-:Y:S01]  /*8070*/  FMUL R12, R24.reuse, R16 ;  /* 0x00000010180c7220 */ /* 0x040fe20000400000 */
[C---:B------:R-:W-:Y:S01]  /*8080*/  FFMA R3, R27.reuse, R29, R3 ;  /* 0x0000001d1b037223 */ /* 0x040fe20000000003 */
[C---:B------:R-:W-:Y:S01]  /*8090*/  FMUL R13, R24.reuse, R17 ;  /* 0x00000011180d7220 */ /* 0x040fe20000400000 */
[C---:B------:R-:W-:Y:S01]  /*80a0*/  FFMA R10, R27.reuse, R30, R10 ;  /* 0x0000001e1b0a7223 */ /* 0x040fe2000000000a */
[C---:B------:R-:W-:Y:S01]  /*80b0*/  FMUL R14, R24.reuse, R18 ;  /* 0x00000012180e7220 */ /* 0x040fe20000400000 */
[C---:B------:R-:W-:Y:S01]  /*80c0*/  FFMA R11, R27.reuse, R31, R11 ;  /* 0x0000001f1b0b7223 */ /* 0x040fe2000000000b */
        /* <DEDUP_REMOVED lines=32> */
.L_x_131:
[----:B------:R-:W-:Y:S05]  /*82d0*/  BSYNC.RECONVERGENT B0 ;  /* 0x0000000000007941 */ /* 0x000fea0003800200 */
.L_x_130:
[----:B------:R-:W-:Y:S01]  /*82e0*/  BAR.SYNC.DEFER_BLOCKING 0x1, 0x80 ;  /* 0x0042000000007b1d */ /* 0x000fe20000010000 */
[----:B------:R-:W-:Y:S01]  /*82f0*/  UISETP.NE.AND UP0, UPT, UR47, -0x4, UPT ;  /* 0xfffffffc2f00788c */ /* 0x000fe2000bf05270 */
[----:B------:R-:W-:Y:S08]  /*8300*/  IADD3 R22, PT, PT, R22, 0x1, RZ ;  /* 0x0000000116167810 */ /* 0x000ff00007ffe0ff */
[----:B------:R-:W-:Y:S05]  /*8310*/  BRA.U !UP0, `(.L_x_132) ;  /* 0x0000000108247547 */ /* 0x000fea000b800000 */
[----:B------:R-:W-:Y:S01]  /*8320*/  ISETP.NE.AND P0, PT, R58, RZ, PT ;  /* 0x000000ff3a00720c */ /* 0x000fe20003f05270 */
[----:B------:R-:W-:Y:S01]  /*8330*/  IMAD.U32 R0, RZ, RZ, UR46 ;  /* 0x0000002eff007e24 */ /* 0x000fe2000f8e00ff */
[----:B------:R-:W-:Y:S04]  /*8340*/  UIADD3 UR4, UPT, UPT, UR46, 0x1, URZ ;  /* 0x000000012e047890 */ /* 0x000fe8000fffe0ff */
[----:B------:R-:W-:Y:S04]  /*8350*/  UISETP.NE.AND UP0, UPT, UR4, 0x4, UPT ;  /* 0x000000040400788c */ /* 0x000fe8000bf05270 */
[----:B------:R-:W-:Y:S03]  /*8360*/  USEL UR46, UR4, URZ, UP0 ;  /* 0x000000ff042e7287 */ /* 0x000fe60008000000 */
[----:B------:R-:W-:Y:S05]  /*8370*/  @P0 LEA R0, R0, UR44, 0x3 ;  /* 0x0000002c00000c11 */ /* 0x000fea000f8e18ff */
[----:B------:R-:W-:Y:S05]  /*8380*/  @P0 VIADD R0, R0, 0x60 ;  /* 0x0000006000000836 */ /* 0x000fea0000000000 */
[----:B------:R-:W-:Y:S04]  /*8390*/  @P0 PRMT R0, R65, 0x654, R0 ;  /* 0x0000065441000816 */ /* 0x000fe80000000000 */
[----:B------:R3:W-:Y:S03]  /*83a0*/  @P0 SYNCS.ARRIVE.TRANS64.RED.A1T0 RZ, [R0+URZ], RZ ;  /* 0x000000ff00ff09a7 */ /* 0x0007e600081004ff */
.L_x_132:
[----:B------:R-:W-:Y:S01]  /*83b0*/  R2UR UR5, R47 ;  /* 0x000000002f0572ca */ /* 0x000fe200000e0000 */
[----:B------:R-:W-:Y:S01]  /*83c0*/  UISETP.NE.AND UP0, UPT, UR61, URZ, UPT ;  /* 0x000000ff3d00728c */ /* 0x000fe2000bf05270 */
[----:B------:R-:W-:Y:S01]  /*83d0*/  R2UR UR4, R48 ;  /* 0x00000000300472ca */ /* 0x000fe200000e0000 */
[----:B------:R-:W-:Y:S01]  /*83e0*/  UIADD3 UR47, UPT, UPT, UR47, 0x4, URZ ;  /* 0x000000042f2f7890 */ /* 0x000fe2000fffe0ff */
[----:B------:R-:W-:Y:S01]  /*83f0*/  ISETP.NE.AND P0, PT, R52, 0x2, PT ;  /* 0x000000023400780c */ /* 0x000fe20003f05270 */
[----:B------:R-:W-:Y:S01]  /*8400*/  UMOV UR36, UR60 ;  /* 0x0000003c00247c82 */ /* 0x000fe20008000000 */
[----:B------:R-:W-:Y:S02]  /*8410*/  ISETP.NE.AND P1, PT, R22, 0x4, PT ;  /* 0x000000041600780c */ /* 0x000fe40003f25270 */
[----:B------:R-:W-:Y:S02]  /*8420*/  SEL R2, RZ, 0x1, P0 ;  /* 0x00000001ff027807 */ /* 0x000fe40000000000 */
[----:B---3--:R-:W-:Y:S02]  /*8430*/  SEL R0, RZ, 0x1, P1 ;  /* 0x00000001ff007807 */ /* 0x008fe40000800000 */
[----:B------:R-:W-:Y:S01]  /*8440*/  LOP3.LUT R53, R53, R2, RZ, 0x3c, !PT ;  /* 0x0000000235357212 */ /* 0x000fe200078e3cff */
[----:B------:R-:W-:Y:S01]  /*8450*/  UIADD3 UR20, UPT, UPT, UR37, UR5, URZ ;  /* 0x0000000525147290 */ /* 0x000fe2000fffe0ff */
[----:B------:R-:W-:Y:S01]  /*8460*/  LOP3.LUT R54, R54, R0, RZ, 0x3c, !PT ;  /* 0x0000000036367212 */ /* 0x000fe200078e3cff */
[----:B------:R-:W-:Y:S01]  /*8470*/  UIADD3 UR16, UPT, UPT, UR38, UR4, URZ ;  /* 0x0000000426107290 */ /* 0x000fe2000fffe0ff */
[----:B------:R-:W-:Y:S02]  /*8480*/  SEL R52, R52, RZ, P0 ;  /* 0x000000ff34347207 */ /* 0x000fe40000000000 */
[----:B------:R-:W-:Y:S01]  /*8490*/  SEL R22, R22, RZ, P1 ;  /* 0x000000ff16167207 */ /* 0x000fe20000800000 */
[----:B------:R-:W-:Y:S08]  /*84a0*/  BRA.U UP0, `(.L_x_133) ;  /* 0xffffffcd00b07547 */ /* 0x000ff0000b83ffff */
[----:B------:R-:W-:-:S13]  /*84b0*/  R2UR UR4, R49 ;  /* 0x00000000310472ca */ /* 0x000fda00000e0000 */
[----:B------:R-:W-:-:S09]  /*84c0*/  UISETP.NE.AND UP0, UPT, UR4, URZ, UPT ;  /* 0x000000ff0400728c */ /* 0x000fd2000bf05270 */
[----:B------:R-:W-:Y:S05]  /*84d0*/  BRA.U !UP0, `(.L_x_134) ;  /* 0x0000000108487547 */ /* 0x000fea000b800000 */
[----:B------:R-:W3:Y:S02]  /*84e0*/  LDCU.64 UR4, c[0x0][0x890] ;  /* 0x00011200ff0477ac */ /* 0x000ee40008000a00 */
[----:B---3--:R-:W-:-:S04]  /*84f0*/  UISETP.NE.U32.AND UP0, UPT, UR4, URZ, UPT ;  /* 0x000000ff0400728c */ /* 0x008fc8000bf05070 */
[----:B------:R-:W-:-:S09]  /*8500*/  UISETP.NE.AND.EX UP0, UPT, UR5, URZ, UPT, UP0 ;  /* 0x000000ff0500728c */ /* 0x000fd2000bf05300 */
[----:B------:R-:W-:Y:S05]  /*8510*/  BRA.U UP0, `(.L_x_135) ;  /* 0x00000001000c7547 */ /* 0x000fea000b800000 */
[----:B------:R-:W-:-:S13]  /*8520*/  FSETP.NEU.AND P0, PT, R27, RZ, PT ;  /* 0x000000ff1b00720b */ /* 0x000fda0003f0d000 */
[----:B------:R-:W-:Y:S05]  /*8530*/  @!P0 EXIT ;  /* 0x000000000000894d */ /* 0x000fea0003800000 */
[----:B------:R-:W-:Y:S05]  /*8540*/  BRA `(.L_x_134) ;  /* 0x00000000002c7947 */ /* 0x000fea0003800000 */
.L_x_135:
[----:B------:R-:W-:Y:S01]  /*8550*/  ISETP.NE.AND P0, PT, R51, RZ, PT ;  /* 0x000000ff3300720c */ /* 0x000fe20003f05270 */
[----:B------:R-:W-:-:S12]  /*8560*/  BSSY.RECONVERGENT B0, `(.L_x_134) ;  /* 0x0000009000007945 */ /* 0x000fd80003800200 */
[----:B------:R-:W-:Y:S05]  /*8570*/  @P0 BRA `(.L_x_136) ;  /* 0x0000000000140947 */ /* 0x000fea0003800000 */
[----:B------:R-:W3:Y:S02]  /*8580*/  LDCU.64 UR4, c[0x0][0x888] ;  /* 0x00011100ff0477ac */ /* 0x000ee40008000a00 */
[----:B---3--:R-:W-:-:S04]  /*8590*/  ISETP.NE.U32.AND P0, PT, RZ, UR4, PT ;  /* 0x00000004ff007c0c */ /* 0x008fc8000bf05070 */
[----:B------:R-:W-:-:S13]  /*85a0*/  ISETP.NE.AND.EX P0, PT, RZ, UR5, PT, P0 ;  /* 0x00000005ff007c0c */ /* 0x000fda000bf05300 */
[----:B------:R-:W-:Y:S05]  /*85b0*/  @!P0 EXIT ;  /* 0x000000000000894d */ /* 0x000fea0003800000 */
[----:B------:R-:W-:Y:S05]  /*85c0*/  BRA `(.L_x_137) ;  /* 0x0000000000087947 */ /* 0x000fea0003800000 */
.L_x_136:
[----:B------:R-:W-:-:S13]  /*85d0*/  FSETP.NEU.AND P0, PT, R27, RZ, PT ;  /* 0x000000ff1b00720b */ /* 0x000fda0003f0d000 */
[----:B------:R-:W-:Y:S05]  /*85e0*/  @!P0 EXIT ;  /* 0x000000000000894d */ /* 0x000fea0003800000 */
.L_x_137:
[----:B------:R-:W-:Y:S05]  /*85f0*/  BSYNC.RECONVERGENT B0 ;  /* 0x0000000000007941 */ /* 0x000fea0003800200 */
.L_x_134:
[----:B------:R-:W3:Y:S01]  /*8600*/  S2UR UR5, SR_CgaCtaId ;  /* 0x00000000000579c3 */ /* 0x000ee20000008800 */
[----:B------:R-:W-:Y:S01]  /*8610*/  ULEA UR4, UR46, UR44, 0x3 ;  /* 0x0000002c2e047291 */ /* 0x000fe2000f8e18ff */
[----:B------:R-:W-:-:S04]  /*8620*/  DEPBAR.LE SB0, 0x0 ;  /* 0x000080000000791a */ /* 0x000fc80000000000 */
[----:B------:R-:W-:-:S04]  /*8630*/  UIADD3 UR4, UPT, UPT, UR4, 0x60, URZ ;  /* 0x0000006004047890 */ /* 0x000fc8000fffe0ff */
[----:B---3--:R-:W-:-:S09]  /*8640*/  UPRMT UR4, UR5, 0x654, UR4 ;  /* 0x0000065405047896 */ /* 0x008fd20008000004 */
[----:B------:R-:W-:Y:S01]  /*8650*/  SYNCS.ARRIVE.TRANS64.RED.A1T0 RZ, [UR4], RZ ;  /* 0x000000ffffff79a7 */ /* 0x000fe20008100404 */
[----:B------:R-:W-:Y:S05]  /*8660*/  EXIT ;  /* 0x000000000000794d */ /* 0x000fea0003800000 */
.L_x_24:
[----:B-1----:R1:W3:Y:S02]  /*8670*/  SYNCS.PHASECHK.TRANS64.TRYWAIT P0, [R0+URZ+0x100], R2 ;  /* 0x00010002000075a7 */ /* 0x0022e400080011ff */
[----:B---3--:R-:W-:Y:S05]  /*8680*/  @!P0 NANOSLEEP.SYNCS 0x989680 ;  /* 0x009896800000895d */ /* 0x008fea0003900000 */
[----:B------:R-:W3:Y:S02]  /*8690*/  @!P0 SYNCS.PHASECHK.TRANS64 P0, [R0+URZ+0x100], R2 ;  /* 0x00010002000085a7 */ /* 0x000ee400080010ff */
[----:B---3--:R-:W-:Y:S05]  /*86a0*/  @!P0 BRA `(.L_x_24) ;  /* 0xfffffffc00f08947 */ /* 0x008fea000383ffff */
[----:B------:R-:W-:Y:S05]  /*86b0*/  BRA `(.L_x_138) ;  /* 0xffffff9000e87947 */ /* 0x000fea000383ffff */
.L_x_27:
[----:B-1----:R-:W-:-:S07]  /*86c0*/  MOV R0, UR33 ;  /* 0x0000002100007c02 */ /* 0x002fce0008000f00 */
.L_x_139:
[----:B-1----:R1:W3:Y:S02]  /*86d0*/  SYNCS.PHASECHK.TRANS64.TRYWAIT P0, [R0+URZ+0x20], R3 ;  /* 0x00002003000075a7 */ /* 0x0022e400080011ff */
[----:B---3--:R-:W-:Y:S05]  /*86e0*/  @!P0 NANOSLEEP.SYNCS 0x989680 ;  /* 0x009896800000895d */ /* 0x008fea0003900000 */
[----:B------:R-:W3:Y:S02]  /*86f0*/  @!P0 SYNCS.PHASECHK.TRANS64 P0, [R0+URZ+0x20], R3 ;  /* 0x00002003000085a7 */ /* 0x000ee400080010ff */
[----:B---3--:R-:W-:Y:S05]  /*8700*/  @!P0 BRA `(.L_x_139) ;  /* 0xfffffffc00f08947 */ /* 0x008fea000383ffff */
[----:B------:R-:W-:Y:S05]  /*8710*/  BRA `(.L_x_26) ;  /* 0xffffff94002c7947 */ /* 0x000fea000383ffff */
.L_x_34:
[----:B-1----:R-:W-:-:S07]  /*8720*/  MOV R0, UR17 ;  /* 0x0000001100007c02 */ /* 0x002fce0008000f00 */
.L_x_140:
[----:B-1----:R1:W3:Y:S02]  /*8730*/  SYNCS.PHASECHK.TRANS64.TRYWAIT P0, [R0+URZ+0x20], R3 ;  /* 0x00002003000075a7 */ /* 0x0022e400080011ff */
[----:B---3--:R-:W-:Y:S05]  /*8740*/  @!P0 NANOSLEEP.SYNCS 0x989680 ;  /* 0x009896800000895d */ /* 0x008fea0003900000 */
[----:B------:R-:W3:Y:S02]  /*8750*/  @!P0 SYNCS.PHASECHK.TRANS64 P0, [R0+URZ+0x20], R3 ;  /* 0x00002003000085a7 */ /* 0x000ee400080010ff */
[----:B---3--:R-:W-:Y:S05]  /*8760*/  @!P0 BRA `(.L_x_140) ;  /* 0xfffffffc00f08947 */ /* 0x008fea000383ffff */
[----:B------:R-:W-:Y:S05]  /*8770*/  BRA `(.L_x_33) ;  /* 0xffffff9400f47947 */ /* 0x000fea000383ffff */
.L_x_39:
[----:B-1----:R1:W3:Y:S02]  /*8780*/  SYNCS.PHASECHK.TRANS64.TRYWAIT P0, [R3+URZ+0x90], R0 ;  /* 0x00009000030075a7 */ /* 0x0022e400080011ff */
[----:B---3--:R-:W-:Y:S05]  /*8790*/  @!P0 NANOSLEEP.SYNCS 0x989680 ;  /* 0x009896800000895d */ /* 0x008fea0003900000 */
[----:B------:R-:W3:Y:S02]  /*87a0*/  @!P0 SYNCS.PHASECHK.TRANS64 P0, [R3+URZ+0x90], R0 ;  /* 0x00009000030085a7 */ /* 0x000ee400080010ff */
[----:B---3--:R-:W-:Y:S05]  /*87b0*/  @!P0 BRA `(.L_x_39) ;  /* 0xfffffffc00f08947 */ /* 0x008fea000383ffff */
[----:B------:R-:W-:Y:S05]  /*87c0*/  BRA `(.L_x_141) ;  /* 0xffffff9800947947 */ /* 0x000fea000383ffff */
.L_x_43:
[----:B------:R-:W-:-:S07]  /*87d0*/  MOV R0, UR4 ;  /* 0x0000000400007c02 */ /* 0x000fce0008000f00 */
.L_x_142:
[----:B-1----:R1:W3:Y:S02]  /*87e0*/  SYNCS.PHASECHK.TRANS64.TRYWAIT P0, [R0+URZ], R2 ;  /* 0x00000002000075a7 */ /* 0x0022e400080011ff */
[----:B---3--:R-:W-:Y:S05]  /*87f0*/  @!P0 NANOSLEEP.SYNCS 0x989680 ;  /* 0x009896800000895d */ /* 0x008fea0003900000 */
[----:B------:R-:W3:Y:S02]  /*8800*/  @!P0 SYNCS.PHASECHK.TRANS64 P0, [R0+URZ], R2 ;  /* 0x00000002000085a7 */ /* 0x000ee400080010ff */
[----:B---3--:R-:W-:Y:S05]  /*8810*/  @!P0 BRA `(.L_x_142) ;  /* 0xfffffffc00f08947 */ /* 0x008fea000383ffff */
[----:B------:R-:W-:Y:S05]  /*8820*/  BRA `(.L_x_143) ;  /* 0xffffffa000407947 */ /* 0x000fea000383ffff */
.L_x_44:
[----:B------:R-:W-:-:S07]  /*8830*/  MOV R0, UR5 ;  /* 0x0000000500007c02 */ /* 0x000fce0008000f00 */
.L_x_144:
[----:B-1----:R1:W3:Y:S02]  /*8840*/  SYNCS.PHASECHK.TRANS64.TRYWAIT P0, [R0+URZ], R3 ;  /* 0x00000003000075a7 */ /* 0x0022e400080011ff */
[----:B---3--:R-:W-:Y:S05]  /*8850*/  @!P0 NANOSLEEP.SYNCS 0x989680 ;  /* 0x009896800000895d */ /* 0x008fea0003900000 */
[----:B------:R-:W3:Y:S02]  /*8860*/  @!P0 SYNCS.PHASECHK.TRANS64 P0, [R0+URZ], R3 ;  /* 0x00000003000085a7 */ /* 0x000ee400080010ff */
[----:B---3--:R-:W-:Y:S05]  /*8870*/  @!P0 BRA `(.L_x_144) ;  /* 0xfffffffc00f08947 */ /* 0x008fea000383ffff */
[----:B------:R-:W-:Y:S05]  /*8880*/  BRA `(.L_x_145) ;  /* 0xffffffa0004c7947 */ /* 0x000fea000383ffff */
.L_x_45:
[----:B------:R-:W-:-:S07]  /*8890*/  MOV R0, UR5 ;  /* 0x0000000500007c02 */ /* 0x000fce0008000f00 */
.L_x_146:
[----:B-1----:R1:W3:Y:S02]  /*88a0*/  SYNCS.PHASECHK.TRANS64.TRYWAIT P0, [R0+URZ], R3 ;  /* 0x00000003000075a7 */ /* 0x0022e400080011ff */
[----:B---3--:R-:W-:Y:S05]  /*88b0*/  @!P0 NANOSLEEP.SYNCS 0x989680 ;  /* 0x009896800000895d */ /* 0x008fea0003900000 */
[----:B------:R-:W3:Y:S02]  /*88c0*/  @!P0 SYNCS.PHASECHK.TRANS64 P0, [R0+URZ], R3 ;  /* 0x00000003000085a7 */ /* 0x000ee400080010ff */
[----:B---3--:R-:W-:Y:S05]  /*88d0*/  @!P0 BRA `(.L_x_146) ;  /* 0xfffffffc00f08947 */ /* 0x008fea000383ffff */
[----:B------:R-:W-:Y:S05]  /*88e0*/  BRA `(.L_x_147) ;  /* 0xffffffa000587947 */ /* 0x000fea000383ffff */
.L_x_48:
[----:B--2---:R2:W3:Y:S02]  /*88f0*/  SYNCS.PHASECHK.TRANS64.TRYWAIT P0, [R2+URZ+0xf0], R4 ;  /* 0x0000f004020075a7 */ /* 0x0044e400080011ff */
[----:B---3--:R-:W-:Y:S05]  /*8900*/  @!P0 NANOSLEEP.SYNCS 0x989680 ;  /* 0x009896800000895d */ /* 0x008fea0003900000 */
[----:B------:R-:W3:Y:S02]  /*8910*/  @!P0 SYNCS.PHASECHK.TRANS64 P0, [R2+URZ+0xf0], R4 ;  /* 0x0000f004020085a7 */ /* 0x000ee400080010ff */
[----:B---3--:R-:W-:Y:S05]  /*8920*/  @!P0 BRA `(.L_x_48) ;  /* 0xfffffffc00f08947 */ /* 0x008fea000383ffff */
[----:B------:R-:W-:Y:S05]  /*8930*/  BRA `(.L_x_148) ;  /* 0xffffffa000bc7947 */ /* 0x000fea000383ffff */
.L_x_49:
[----:B------:R-:W-:-:S07]  /*8940*/  MOV R2, UR4 ;  /* 0x0000000400027c02 */ /* 0x000fce0008000f00 */
.L_x_149:
[----:B--2---:R2:W3:Y:S02]  /*8950*/  SYNCS.PHASECHK.TRANS64.TRYWAIT P0, [R2+URZ+0xa0], R5 ;  /* 0x0000a005020075a7 */ /* 0x0044e400080011ff */
[----:B---3--:R-:W-:Y:S05]  /*8960*/  @!P0 NANOSLEEP.SYNCS 0x989680 ;  /* 0x009896800000895d */ /* 0x008fea0003900000 */
[----:B------:R-:W3:Y:S02]  /*8970*/  @!P0 SYNCS.PHASECHK.TRANS64 P0, [R2+URZ+0xa0], R5 ;  /* 0x0000a005020085a7 */ /* 0x000ee400080010ff */
[----:B---3--:R-:W-:Y:S05]  /*8980*/  @!P0 BRA `(.L_x_149) ;  /* 0xfffffffc00f08947 */ /* 0x008fea000383ffff */
[----:B------:R-:W-:Y:S05]  /*8990*/  BRA `(.L_x_150) ;  /* 0xffffffa000cc7947 */ /* 0x000fea000383ffff */
.L_x_50:
[----:B--2---:R2:W3:Y:S02]  /*89a0*/  SYNCS.PHASECHK.TRANS64.TRYWAIT P1, [R2+URZ+0x90], R4 ;  /* 0x00009004020075a7 */ /* 0x0044e400080211ff */
[----:B---3--:R-:W-:Y:S05]  /*89b0*/  @!P1 NANOSLEEP.SYNCS 0x989680 ;  /* 0x009896800000995d */ /* 0x008fea0003900000 */
[----:B------:R-:W3:Y:S02]  /*89c0*/  @!P1 SYNCS.PHASECHK.TRANS64 P1, [R2+URZ+0x90], R4 ;  /* 0x00009004020095a7 */ /* 0x000ee400080210ff */
[----:B---3--:R-:W-:Y:S05]  /*89d0*/  @!P1 BRA `(.L_x_50) ;  /* 0xfffffffc00f09947 */ /* 0x008fea000383ffff */
[----:B------:R-:W-:Y:S05]  /*89e0*/  BRA `(.L_x_151) ;  /* 0xffffffa000fc7947 */ /* 0x000fea000383ffff */
.L_x_53:
[----:B------:R-:W-:-:S07]  /*89f0*/  MOV R0, UR4 ;  /* 0x0000000400007c02 */ /* 0x000fce0008000f00 */
.L_x_152:
[----:B--2---:R2:W3:Y:S02]  /*8a00*/  SYNCS.PHASECHK.TRANS64.TRYWAIT P0, [R0+URZ+0xa0], R2 ;  /* 0x0000a002000075a7 */ /* 0x0044e400080011ff */
[----:B---3--:R-:W-:Y:S05]  /*8a10*/  @!P0 NANOSLEEP.SYNCS 0x989680 ;  /* 0x009896800000895d */ /* 0x008fea0003900000 */
[----:B------:R-:W3:Y:S02]  /*8a20*/  @!P0 SYNCS.PHASECHK.TRANS64 P0, [R0+URZ+0xa0], R2 ;  /* 0x0000a002000085a7 */ /* 0x000ee400080010ff */
[----:B---3--:R-:W-:Y:S05]  /*8a30*/  @!P0 BRA `(.L_x_152) ;  /* 0xfffffffc00f08947 */ /* 0x008fea000383ffff */
[----:B------:R-:W-:Y:S05]  /*8a40*/  BRA `(.L_x_52) ;  /* 0xffffffa400507947 */ /* 0x000fea000383ffff */
.L_x_60:
[----:B-1----:R1:W2:Y:S02]  /*8a50*/  SYNCS.PHASECHK.TRANS64.TRYWAIT P1, [R0+URZ+0x90], R2 ;  /* 0x00009002000075a7 */ /* 0x0022a400080211ff */
[----:B--2---:R-:W-:Y:S05]  /*8a60*/  @!P1 NANOSLEEP.SYNCS 0x989680 ;  /* 0x009896800000995d */ /* 0x004fea0003900000 */
[----:B------:R-:W2:Y:S02]  /*8a70*/  @!P1 SYNCS.PHASECHK.TRANS64 P1, [R0+URZ+0x90], R2 ;  /* 0x00009002000095a7 */ /* 0x000ea400080210ff */
[----:B--2---:R-:W-:Y:S05]  /*8a80*/  @!P1 BRA `(.L_x_60) ;  /* 0xfffffffc00f09947 */ /* 0x004fea000383ffff */
[----:B------:R-:W-:Y:S05]  /*8a90*/  BRA `(.L_x_153) ;  /* 0xffffffa800b87947 */ /* 0x000fea000383ffff */
.L_x_61:
[----:B------:R-:W-:-:S07]  /*8aa0*/  MOV R2, UR23 ;  /* 0x0000001700027c02 */ /* 0x000fce0008000f00 */
.L_x_154:
[----:B-1----:R1:W2:Y:S02]  /*8ab0*/  SYNCS.PHASECHK.TRANS64.TRYWAIT P0, [R2+URZ+0xd0], R0 ;  /* 0x0000d000020075a7 */ /* 0x0022a400080011ff */
[----:B--2---:R-:W-:Y:S05]  /*8ac0*/  @!P0 NANOSLEEP.SYNCS 0x989680 ;  /* 0x009896800000895d */ /* 0x004fea0003900000 */
[----:B------:R-:W2:Y:S02]  /*8ad0*/  @!P0 SYNCS.PHASECHK.TRANS64 P0, [R2+URZ+0xd0], R0 ;  /* 0x0000d000020085a7 */ /* 0x000ea400080010ff */
[----:B--2---:R-:W-:Y:S05]  /*8ae0*/  @!P0 BRA `(.L_x_154) ;  /* 0xfffffffc00f08947 */ /* 0x004fea000383ffff */
[----:B------:R-:W-:Y:S05]  /*8af0*/  BRA `(.L_x_155) ;  /* 0xffffffac00087947 */ /* 0x000fea000383ffff */
.L_x_64:
[----:B------:R-:W-:Y:S07]  /*8b00*/  MOV R0, UR5 ;  /* 0x0000000500007c02 */ /* 0x000fee0008000f00 */
.L_x_156:
[----:B-1----:R1:W2:Y:S02]  /*8b10*/  SYNCS.PHASECHK.TRANS64.TRYWAIT P0, [R0+URZ], R2 ;  /* 0x00000002000075a7 */ /* 0x0022a400080011ff */
[----:B--2---:R-:W-:Y:S05]  /*8b20*/  @!P0 NANOSLEEP.SYNCS 0x989680 ;  /* 0x009896800000895d */ /* 0x004fea0003900000 */
[----:B------:R-:W2:Y:S02]  /*8b30*/  @!P0 SYNCS.PHASECHK.TRANS64 P0, [R0+URZ], R2 ;  /* 0x00000002000085a7 */ /* 0x000ea400080010ff */
[----:B--2---:R-:W-:Y:S05]  /*8b40*/  @!P0 BRA `(.L_x_156) ;  /* 0xfffffffc00f08947 */ /* 0x004fea000383ffff */
[----:B------:R-:W-:Y:S05]  /*8b50*/  BRA `(.L_x_63) ;  /* 0xffffffac00247947 */ /* 0x000fea000383ffff */
.L_x_67:
[----:B------:R-:W-:-:S07]  /*8b60*/  MOV R0, UR4 ;  /* 0x0000000400007c02 */ /* 0x000fce0008000f00 */
.L_x_157:
[----:B--2---:R2:W4:Y:S02]  /*8b70*/  SYNCS.PHASECHK.TRANS64.TRYWAIT P0, [R0+URZ], R2 ;  /* 0x00000002000075a7 */ /* 0x00452400080011ff */
[----:B----4-:R-:W-:Y:S05]  /*8b80*/  @!P0 NANOSLEEP.SYNCS 0x989680 ;  /* 0x009896800000895d */ /* 0x010fea0003900000 */
[----:B------:R-:W4:Y:S02]  /*8b90*/  @!P0 SYNCS.PHASECHK.TRANS64 P0, [R0+URZ], R2 ;  /* 0x00000002000085a7 */ /* 0x000f2400080010ff */
[----:B----4-:R-:W-:Y:S05]  /*8ba0*/  @!P0 BRA `(.L_x_157) ;  /* 0xfffffffc00f08947 */ /* 0x010fea000383ffff */
[----:B------:R-:W-:Y:S05]  /*8bb0*/  BRA `(.L_x_158) ;  /* 0xffffffac00d87947 */ /* 0x000fea000383ffff */
.L_x_68:
[----:B------:R-:W-:-:S07]  /*8bc0*/  MOV R0, UR5 ;  /* 0x0000000500007c02 */ /* 0x000fce0008000f00 */
.L_x_159:
[----:B-1----:R1:W2:Y:S02]  /*8bd0*/  SYNCS.PHASECHK.TRANS64.TRYWAIT P0, [R0+URZ], R3 ;  /* 0x00000003000075a7 */ /* 0x0022a400080011ff */
[----:B--2---:R-:W-:Y:S05]  /*8be0*/  @!P0 NANOSLEEP.SYNCS 0x989680 ;  /* 0x009896800000895d */ /* 0x004fea0003900000 */
[----:B------:R-:W2:Y:S02]  /*8bf0*/  @!P0 SYNCS.PHASECHK.TRANS64 P0, [R0+URZ], R3 ;  /* 0x00000003000085a7 */ /* 0x000ea400080010ff */
[----:B--2---:R-:W-:Y:S05]  /*8c00*/  @!P0 BRA `(.L_x_159) ;  /* 0xfffffffc00f08947 */ /* 0x004fea000383ffff */
[----:B------:R-:W-:Y:S05]  /*8c10*/  BRA `(.L_x_160) ;  /* 0xffffffac00e47947 */ /* 0x000fea000383ffff */
.L_x_69:
[----:B------:R-:W-:-:S07]  /*8c20*/  MOV R0, UR5 ;  /* 0x0000000500007c02 */ /* 0x000fce0008000f00 */
.L_x_161:
[----:B-1----:R1:W2:Y:S02]  /*8c30*/  SYNCS.PHASECHK.TRANS64.TRYWAIT P0, [R0+URZ], R3 ;  /* 0x00000003000075a7 */ /* 0x0022a400080011ff */
[----:B--2---:R-:W-:Y:S05]  /*8c40*/  @!P0 NANOSLEEP.SYNCS 0x989680 ;  /* 0x009896800000895d */ /* 0x004fea0003900000 */
[----:B------:R-:W2:Y:S02]  /*8c50*/  @!P0 SYNCS.PHASECHK.TRANS64 P0, [R0+URZ], R3 ;  /* 0x00000003000085a7 */ /* 0x000ea400080010ff */
[----:B--2---:R-:W-:Y:S05]  /*8c60*/  @!P0 BRA `(.L_x_161) ;  /* 0xfffffffc00f08947 */ /* 0x004fea000383ffff */
[----:B------:R-:W-:Y:S05]  /*8c70*/  BRA `(.L_x_162) ;  /* 0xffffffac00f07947 */ /* 0x000fea000383ffff */
.L_x_70:
[----:B-1----:R-:W-:-:S07]  /*8c80*/  MOV R0, UR4 ;  /* 0x0000000400007c02 */ /* 0x002fce0008000f00 */
.L_x_163:
[----:B-1----:R1:W2:Y:S02]  /*8c90*/  SYNCS.PHASECHK.TRANS64.TRYWAIT P0, [R0+URZ], R2 ;  /* 0x00000002000075a7 */ /* 0x0022a400080011ff */
[----:B--2---:R-:W-:Y:S05]  /*8ca0*/  @!P0 NANOSLEEP.SYNCS 0x989680 ;  /* 0x009896800000895d */ /* 0x004fea0003900000 */
[----:B------:R-:W2:Y:S02]  /*8cb0*/  @!P0 SYNCS.PHASECHK.TRANS64 P0, [R0+URZ], R2 ;  /* 0x00000002000085a7 */ /* 0x000ea400080010ff */
[----:B--2---:R-:W-:Y:S05]  /*8cc0*/  @!P0 BRA `(.L_x_163) ;  /* 0xfffffffc00f08947 */ /* 0x004fea000383ffff */
[----:B------:R-:W-:Y:S05]  /*8cd0*/  BRA `(.L_x_164) ;  /* 0xffffffac00fc7947 */ /* 0x000fea000383ffff */
.L_x_75:
[----:B--2---:R2:W3:Y:S02]  /*8ce0*/  SYNCS.PHASECHK.TRANS64.TRYWAIT P0, [R12+URZ+0x90], R0 ;  /* 0x000090000c0075a7 */ /* 0x0044e400080011ff */
[----:B---3--:R-:W-:Y:S05]  /*8cf0*/  @!P0 NANOSLEEP.SYNCS 0x989680 ;  /* 0x009896800000895d */ /* 0x008fea0003900000 */
[----:B------:R-:W3:Y:S02]  /*8d00*/  @!P0 SYNCS.PHASECHK.TRANS64 P0, [R12+URZ+0x90], R0 ;  /* 0x000090000c0085a7 */ /* 0x000ee400080010ff */
[----:B---3--:R-:W-:Y:S05]  /*8d10*/  @!P0 BRA `(.L_x_75) ;  /* 0xfffffffc00f08947 */ /* 0x008fea000383ffff */
[----:B------:R-:W-:Y:S05]  /*8d20*/  BRA `(.L_x_165) ;  /* 0xffffffb4002c7947 */ /* 0x000fea000383ffff */
.L_x_78:
[----:B--2---:R-:W-:Y:S07]  /*8d30*/  MOV R0, UR21 ;  /* 0x0000001500007c02 */ /* 0x004fee0008000f00 */
.L_x_166:
[----:B--2---:R2:W3:Y:S02]  /*8d40*/  SYNCS.PHASECHK.TRANS64.TRYWAIT P2, [R0+URZ+0x88], R6 ;  /* 0x00008806000075a7 */ /* 0x0044e400080411ff */
[----:B---3--:R-:W-:Y:S05]  /*8d50*/  @!P2 NANOSLEEP.SYNCS 0x989680 ;  /* 0x009896800000a95d */ /* 0x008fea0003900000 */
[----:B------:R-:W3:Y:S02]  /*8d60*/  @!P2 SYNCS.PHASECHK.TRANS64 P2, [R0+URZ+0x88], R6 ;  /* 0x000088060000a5a7 */ /* 0x000ee400080410ff */
[----:B---3--:R-:W-:Y:S05]  /*8d70*/  @!P2 BRA `(.L_x_166) ;  /* 0xfffffffc00f0a947 */ /* 0x008fea000383ffff */
[----:B------:R-:W-:Y:S05]  /*8d80*/  BRA `(.L_x_77) ;  /* 0xffffffb800947947 */ /* 0x000fea000383ffff */
.L_x_81:
[----:B------:R-:W-:Y:S07]  /*8d90*/  MOV R0, UR21 ;  /* 0x0000001500007c02 */ /* 0x000fee0008000f00 */
.L_x_167:
[----:B--2---:R2:W3:Y:S02]  /*8da0*/  SYNCS.PHASECHK.TRANS64.TRYWAIT P0, [R0+URZ+0x60], R9 ;  /* 0x00006009000075a7 */ /* 0x0044e400080011ff */
[----:B---3--:R-:W-:Y:S05]  /*8db0*/  @!P0 NANOSLEEP.SYNCS 0x989680 ;  /* 0x009896800000895d */ /* 0x008fea0003900000 */
[----:B------:R-:W3:Y:S02]  /*8dc0*/  @!P0 SYNCS.PHASECHK.TRANS64 P0, [R0+URZ+0x60], R9 ;  /* 0x00006009000085a7 */ /* 0x000ee400080010ff */
[----:B---3--:R-:W-:Y:S05]  /*8dd0*/  @!P0 BRA `(.L_x_167) ;  /* 0xfffffffc00f08947 */ /* 0x008fea000383ffff */
[----:B------:R-:W-:Y:S05]  /*8de0*/  BRA `(.L_x_168) ;  /* 0xffffffb800f07947 */ /* 0x000fea000383ffff */
.L_x_82:
[----:B------:R-:W-:Y:S07]  /*8df0*/  MOV R0, UR21 ;  /* 0x0000001500007c02 */ /* 0x000fee0008000f00 */
.L_x_169:
[----:B--2---:R2:W3:Y:S02]  /*8e00*/  SYNCS.PHASECHK.TRANS64.TRYWAIT P0, [R0+URZ+0x68], R9 ;  /* 0x00006809000075a7 */ /* 0x0044e400080011ff */
[----:B---3--:R-:W-:Y:S05]  /*8e10*/  @!P0 NANOSLEEP.SYNCS 0x989680 ;  /* 0x009896800000895d */ /* 0x008fea0003900000 */
[----:B------:R-:W3:Y:S02]  /*8e20*/  @!P0 SYNCS.PHASECHK.TRANS64 P0, [R0+URZ+0x68], R9 ;  /* 0x00006809000085a7 */ /* 0x000ee400080010ff */
[----:B---3--:R-:W-:Y:S05]  /*8e30*/  @!P0 BRA `(.L_x_169) ;  /* 0xfffffffc00f08947 */ /* 0x008fea000383ffff */
[----:B------:R-:W-:Y:S05]  /*8e40*/  BRA `(.L_x_170) ;  /* 0xffffffbc00287947 */ /* 0x000fea000383ffff */
.L_x_83:
[----:B------:R-:W-:Y:S07]  /*8e50*/  MOV R0, UR21 ;  /* 0x0000001500007c02 */ /* 0x000fee0008000f00 */
.L_x_171:
[----:B--2---:R2:W3:Y:S02]  /*8e60*/  SYNCS.PHASECHK.TRANS64.TRYWAIT P0, [R0+URZ+0x70], R9 ;  /* 0x00007009000075a7 */ /* 0x0044e400080011ff */
[----:B---3--:R-:W-:Y:S05]  /*8e70*/  @!P0 NANOSLEEP.SYNCS 0x989680 ;  /* 0x009896800000895d */ /* 0x008fea0003900000 */
[----:B------:R-:W3:Y:S02]  /*8e80*/  @!P0 SYNCS.PHASECHK.TRANS64 P0, [R0+URZ+0x70], R9 ;  /* 0x00007009000085a7 */ /* 0x000ee400080010ff */
[----:B---3--:R-:W-:Y:S05]  /*8e90*/  @!P0 BRA `(.L_x_171) ;  /* 0xfffffffc00f08947 */ /* 0x008fea000383ffff */
[----:B------:R-:W-:Y:S05]  /*8ea0*/  BRA `(.L_x_172) ;  /* 0xffffffbc006c7947 */ /* 0x000fea000383ffff */
.L_x_84:
[----:B------:R-:W-:Y:S07]  /*8eb0*/  MOV R0, UR21 ;  /* 0x0000001500007c02 */ /* 0x000fee0008000f00 */
.L_x_173:
[----:B--2---:R2:W3:Y:S02]  /*8ec0*/  SYNCS.PHASECHK.TRANS64.TRYWAIT P0, [R0+URZ+0x78], R9 ;  /* 0x00007809000075a7 */ /* 0x0044e400080011ff */
[----:B---3--:R-:W-:Y:S05]  /*8ed0*/  @!P0 NANOSLEEP.SYNCS 0x989680 ;  /* 0x009896800000895d */ /* 0x008fea0003900000 */
[----:B------:R-:W3:Y:S02]  /*8ee0*/  @!P0 SYNCS.PHASECHK.TRANS64 P0, [R0+URZ+0x78], R9 ;  /* 0x00007809000085a7 */ /* 0x000ee400080010ff */
[----:B---3--:R-:W-:Y:S05]  /*8ef0*/  @!P0 BRA `(.L_x_173) ;  /* 0xfffffffc00f08947 */ /* 0x008fea000383ffff */
[----:B------:R-:W-:Y:S05]  /*8f00*/  BRA `(.L_x_174) ;  /* 0xffffffbc00ac7947 */ /* 0x000fea000383ffff */
.L_x_86:
[----:B------:R-:W-:-:S07]  /*8f10*/  MOV R0, UR21 ;  /* 0x0000001500007c02 */ /* 0x000fce0008000f00 */
.L_x_175:
[----:B---3--:R3:W4:Y:S02]  /*8f20*/  SYNCS.PHASECHK.TRANS64.TRYWAIT P0, [R0+URZ+0x60], R2 ;  /* 0x00006002000075a7 */ /* 0x00872400080011ff */
[----:B----4-:R-:W-:Y:S05]  /*8f30*/  @!P0 NANOSLEEP.SYNCS 0x989680 ;  /* 0x009896800000895d */ /* 0x010fea0003900000 */
[----:B------:R-:W4:Y:S02]  /*8f40*/  @!P0 SYNCS.PHASECHK.TRANS64 P0, [R0+URZ+0x60], R2 ;  /* 0x00006002000085a7 */ /* 0x000f2400080010ff */
[----:B----4-:R-:W-:Y:S05]  /*8f50*/  @!P0 BRA `(.L_x_175) ;  /* 0xfffffffc00f08947 */ /* 0x010fea000383ffff */
[----:B------:R-:W-:Y:S05]  /*8f60*/  BRA `(.L_x_176) ;  /* 0xffffffc000247947 */ /* 0x000fea000383ffff */
.L_x_87:
[----:B---3--:R-:W-:-:S07]  /*8f70*/  MOV R0, UR21 ;  /* 0x0000001500007c02 */ /* 0x008fce0008000f00 */
.L_x_177:
[----:B---3--:R3:W4:Y:S02]  /*8f80*/  SYNCS.PHASECHK.TRANS64.TRYWAIT P0, [R0+URZ+0x68], R2 ;  /* 0x00006802000075a7 */ /* 0x00872400080011ff */
[----:B----4-:R-:W-:Y:S05]  /*8f90*/  @!P0 NANOSLEEP.SYNCS 0x989680 ;  /* 0x009896800000895d */ /* 0x010fea0003900000 */
[----:B------:R-:W4:Y:S02]  /*8fa0*/  @!P0 SYNCS.PHASECHK.TRANS64 P0, [R0+URZ+0x68], R2 ;  /* 0x00006802000085a7 */ /* 0x000f2400080010ff */
[----:B----4-:R-:W-:Y:S05]  /*8fb0*/  @!P0 BRA `(.L_x_177) ;  /* 0xfffffffc00f08947 */ /* 0x010fea000383ffff */
[----:B------:R-:W-:Y:S05]  /*8fc0*/  BRA `(.L_x_178) ;  /* 0xffffffc000147947 */ /* 0x000fea000383ffff */
.L_x_88:
[----:B---3--:R-:W-:-:S07]  /*8fd0*/  MOV R0, UR21 ;  /* 0x0000001500007c02 */ /* 0x008fce0008000f00 */
.L_x_179:
[----:B---3--:R3:W4:Y:S02]  /*8fe0*/  SYNCS.PHASECHK.TRANS64.TRYWAIT P0, [R0+URZ+0x70], R2 ;  /* 0x00007002000075a7 */ /* 0x00872400080011ff */
[----:B----4-:R-:W-:Y:S05]  /*8ff0*/  @!P0 NANOSLEEP.SYNCS 0x989680 ;  /* 0x009896800000895d */ /* 0x010fea0003900000 */
[----:B------:R-:W4:Y:S02]  /*9000*/  @!P0 SYNCS.PHASECHK.TRANS64 P0, [R0+URZ+0x70], R2 ;  /* 0x00007002000085a7 */ /* 0x000f2400080010ff */
[----:B----4-:R-:W-:Y:S05]  /*9010*/  @!P0 BRA `(.L_x_179) ;  /* 0xfffffffc00f08947 */ /* 0x010fea000383ffff */
[----:B------:R-:W-:Y:S05]  /*9020*/  BRA `(.L_x_180) ;  /* 0xffffffc000047947 */ /* 0x000fea000383ffff */
.L_x_90:
[----:B-1----:R1:W2:Y:S02]  /*9030*/  SYNCS.PHASECHK.TRANS64.TRYWAIT P0, [R3+URZ+0x90], R0 ;  /* 0x00009000030075a7 */ /* 0x0022a400080011ff */
[----:B--2---:R-:W-:Y:S05]  /*9040*/  @!P0 NANOSLEEP.SYNCS 0x989680 ;  /* 0x009896800000895d */ /* 0x004fea0003900000 */
[----:B------:R-:W2:Y:S02]  /*9050*/  @!P0 SYNCS.PHASECHK.TRANS64 P0, [R3+URZ+0x90], R0 ;  /* 0x00009000030085a7 */ /* 0x000ea400080010ff */
[----:B--2---:R-:W-:Y:S05]  /*9060*/  @!P0 BRA `(.L_x_90) ;  /* 0xfffffffc00f08947 */ /* 0x004fea000383ffff */
[----:B------:R-:W-:Y:S05]  /*9070*/  BRA `(.L_x_181) ;  /* 0xffffffc000d07947 */ /* 0x000fea000383ffff */
.L_x_101:
[----:B-1----:R-:W-:Y:S04]  /*9080*/  MOV R0, UR44 ;  /* 0x0000002c00007c02 */ /* 0x002fe80008000f00 */
[----:B------:R1:W2:Y:S03]  /*9090*/  SYNCS.PHASECHK.TRANS64.TRYWAIT P1, [R0+URZ+0x40], R3 ;  /* 0x00004003000075a7 */ /* 0x0002a600080211ff */
[----:B--2---:R-:W-:Y:S05]  /*90a0*/  @!P1 NANOSLEEP.SYNCS 0x989680 ;  /* 0x009896800000995d */ /* 0x004fea0003900000 */
[----:B------:R-:W2:Y:S02]  /*90b0*/  @!P1 SYNCS.PHASECHK.TRANS64 P1, [R0+URZ+0x40], R3 ;  /* 0x00004003000095a7 */ /* 0x000ea400080210ff */
[----:B--2---:R-:W-:Y:S05]  /*90c0*/  @!P1 BRA `(.L_x_101) ;  /* 0xfffffffc00ec9947 */ /* 0x004fea000383ffff */
[----:B------:R-:W-:Y:S05]  /*90d0*/  BRA `(.L_x_100) ;  /* 0xffffffd000347947 */ /* 0x000fea000383ffff */
.L_x_103:
[----:B-1----:R1:W3:Y:S02]  /*90e0*/  SYNCS.PHASECHK.TRANS64.TRYWAIT P0, [R26+URZ+0xb0], R2 ;  /* 0x0000b0021a0075a7 */ /* 0x0022e400080011ff */
[----:B---3--:R-:W-:Y:S05]  /*90f0*/  @!P0 NANOSLEEP.SYNCS 0x989680 ;  /* 0x009896800000895d */ /* 0x008fea0003900000 */
[----:B------:R-:W3:Y:S02]  /*9100*/  @!P0 SYNCS.PHASECHK.TRANS64 P0, [R26+URZ+0xb0], R2 ;  /* 0x0000b0021a0085a7 */ /* 0x000ee400080010ff */
[----:B---3--:R-:W-:Y:S05]  /*9110*/  @!P0 BRA `(.L_x_103) ;  /* 0xfffffffc00f08947 */ /* 0x008fea000383ffff */
[----:B------:R-:W-:Y:S05]  /*9120*/  BRA `(.L_x_102) ;  /* 0xffffffd000587947 */ /* 0x000fea000383ffff */
.L_x_112:
[----:B---3--:R3:W4:Y:S02]  /*9130*/  SYNCS.PHASECHK.TRANS64.TRYWAIT P0, [R4+URZ+0x40], R0 ;  /* 0x00004000040075a7 */ /* 0x00872400080011ff */
[----:B----4-:R-:W-:Y:S05]  /*9140*/  @!P0 NANOSLEEP.SYNCS 0x989680 ;  /* 0x009896800000895d */ /* 0x010fea0003900000 */
[----:B------:R-:W4:Y:S02]  /*9150*/  @!P0 SYNCS.PHASECHK.TRANS64 P0, [R4+URZ+0x40], R0 ;  /* 0x00004000040085a7 */ /* 0x000f2400080010ff */
[----:B----4-:R-:W-:Y:S05]  /*9160*/  @!P0 BRA `(.L_x_112) ;  /* 0xfffffffc00f08947 */ /* 0x010fea000383ffff */
[----:B------:R-:W-:Y:S05]  /*9170*/  BRA `(.L_x_111) ;  /* 0xffffffd800447947 */ /* 0x000fea000383ffff */
.L_x_120:
[----:B-1----:R1:W4:Y:S02]  /*9180*/  SYNCS.PHASECHK.TRANS64.TRYWAIT P0, [R2+URZ+0x40], R4 ;  /* 0x00004004020075a7 */ /* 0x00232400080011ff */
[----:B----4-:R-:W-:Y:S05]  /*9190*/  @!P0 NANOSLEEP.SYNCS 0x989680 ;  /* 0x009896800000895d */ /* 0x010fea0003900000 */
[----:B------:R-:W4:Y:S02]  /*91a0*/  @!P0 SYNCS.PHASECHK.TRANS64 P0, [R2+URZ+0x40], R4 ;  /* 0x00004004020085a7 */ /* 0x000f2400080010ff */
[----:B----4-:R-:W-:Y:S05]  /*91b0*/  @!P0 BRA `(.L_x_120) ;  /* 0xfffffffc00f08947 */ /* 0x010fea000383ffff */
[----:B------:R-:W-:Y:S05]  /*91c0*/  BRA `(.L_x_119) ;  /* 0xffffffe000547947 */ /* 0x000fea000383ffff */
.L_x_128:
[----:B---3--:R3:W4:Y:S02]  /*91d0*/  SYNCS.PHASECHK.TRANS64.TRYWAIT P0, [R3+URZ+0x40], R0 ;  /* 0x00004000030075a7 */ /* 0x00872400080011ff */
[----:B----4-:R-:W-:Y:S05]  /*91e0*/  @!P0 NANOSLEEP.SYNCS 0x989680 ;  /* 0x009896800000895d */ /* 0x010fea0003900000 */
[----:B------:R-:W4:Y:S02]  /*91f0*/  @!P0 SYNCS.PHASECHK.TRANS64 P0, [R3+URZ+0x40], R0 ;  /* 0x00004000030085a7 */ /* 0x000f2400080010ff */
[----:B----4-:R-:W-:Y:S05]  /*9200*/  @!P0 BRA `(.L_x_128) ;  /* 0xfffffffc00f08947 */ /* 0x010fea000383ffff */
[----:B------:R-:W-:Y:S05]  /*9210*/  BRA `(.L_x_127) ;  /* 0xffffffe800607947 */ /* 0x000fea000383ffff */
        .weak           $__internal_0_$__cuda_sm10x_tcgen05_guardrail_trap_col_being_dealloced_not_returned_by_alloc
        .type           $__internal_0_$__cuda_sm10x_tcgen05_guardrail_trap_col_being_dealloced_not_returned_by_alloc,@function
        .size           $__internal_0_$__cuda_sm10x_tcgen05_guardrail_trap_col_being_dealloced_not_returned_by_alloc,($__internal_1_$__cuda_sm10x_tcgen05_guardrail_trap_phase_invalid_during_alloc - $__internal_0_$__cuda_sm10x_tcgen05_guardrail_trap_col_being_dealloced_not_returned_by_alloc)
$__internal_0_$__cuda_sm10x_tcgen05_guardrail_trap_col_being_dealloced_not_returned_by_alloc:
[----:B------:R-:W-:Y:S05]  /*9220*/  BPT.TRAP 0x1 ;  /* 0x000000040000795c */ /* 0x000fea0000300000 */
[----:B------:R-:W-:-:S04]  /*9230*/  HFMA2 R3, -RZ, RZ, 0, 0 ;  /* 0x00000000ff037431 */ /* 0x000fc800000001ff */
[----:B------:R-:W-:Y:S05]  /*9240*/  RET.REL.NODEC R2 `(_ZN7cutlass13device_kernelINS_4gemm6kernel13GemmUniversalIN4cute5tupleIJiiiiEEENS1_10collective13CollectiveMmaINS1_35MainloopSm100TmaUmmaWarpSpecializedILi4ELi2ELi4ENS5_IJNS4_1CILi2EEESB_NSA_ILi1EEEEEEEENS5_IJNSA_ILi64EEENSA_ILi128EEENSA_ILi32EEEEEENS_6half_tENS5_IJlSC_lEEESJ_SK_NS4_8TiledMMAINS4_8MMA_AtomIJNS4_20SM100_MMA_F16BF16_SSISJ_SJ_fLi64ELi128ELNS4_4UMMA5MajorE0ELSP_0ELNSO_7ScaleInE0ELSQ_0EEEEEENS4_6LayoutINS5_IJSC_SC_SC_EEENS5_IJNSA_ILi0EEESV_SV_EEEEENS5_IJNS4_10UnderscoreESY_SY_EEEEENS4_23SM90_TMA_LOAD_MULTICASTENS4_14ComposedLayoutINS4_7SwizzleILi2ELi4ELi3EEENS4_18smem_ptr_flag_bitsILi16EEENST_INS5_IJNSA_ILi8EEESH_EEENS5_IJSH_SC_EEEEEEEvNS4_8identityES11_S1B_vS1C_EENS_8epilogue10collective18CollectiveEpilogueINS1E_23Sm100TmaWarpSpecializedILi4ELi2ELi16ELb1ELb0EEEJSI_NS5_IJNST_ISF_SC_EENST_ISH_SC_EEEEESJ_SK_SJ_SK_NS1E_6fusion15FusionCallbacksIS1I_NS1M_17LinearCombinationISJ_fSJ_fLNS_15FloatRoundStyleE2EEESI_S1L_JEEENS4_5SM1004TMEM4LOAD26SM100_TMEM_LOAD_16dp256b4xENS4_13SM90_TMA_LOADES1B_NS4_17SM75_U32x4_LDSM_NENS4_14SM90_TMA_STOREES1B_NS4_17SM90_U32x4_STSM_NENS4_39AutoVectorizingCopyWithAssumedAlignmentILi128EEEEEEvvEEEEvNT_6ParamsE) ;  /* 0xffffff6c026c7950 */ /* 0x000fea0003c3ffff */
        .weak           $__internal_1_$__cuda_sm10x_tcgen05_guardrail_trap_phase_invalid_during_alloc
        .type           $__internal_1_$__cuda_sm10x_tcgen05_guardrail_trap_phase_invalid_during_alloc,@function
        .size           $__internal_1_$__cuda_sm10x_tcgen05_guardrail_trap_phase_invalid_during_alloc,($__internal_2_$__cuda_sm10x_tcgen05_guardrail_trap_unallocated_columns_being_dealloced - $__internal_1_$__cuda_sm10x_tcgen05_guardrail_trap_phase_invalid_during_alloc)
$__internal_1_$__cuda_sm10x_tcgen05_guardrail_trap_phase_invalid_during_alloc:
[----:B------:R-:W-:Y:S05]  /*9250*/  BPT.TRAP 0x1 ;  /* 0x000000040000795c */ /* 0x000fea0000300000 */
[----:B------:R-:W-:-:S04]  /*9260*/  MOV R5, 0x0 ;  /* 0x0000000000057802 */ /* 0x000fc80000000f00 */
[----:B------:R-:W-:Y:S05]  /*9270*/  RET.REL.NODEC R4 `(_ZN7cutlass13device_kernelINS_4gemm6kernel13GemmUniversalIN4cute5tupleIJiiiiEEENS1_10collective13CollectiveMmaINS1_35MainloopSm100TmaUmmaWarpSpecializedILi4ELi2ELi4ENS5_IJNS4_1CILi2EEESB_NSA_ILi1EEEEEEEENS5_IJNSA_ILi64EEENSA_ILi128EEENSA_ILi32EEEEEENS_6half_tENS5_IJlSC_lEEESJ_SK_NS4_8TiledMMAINS4_8MMA_AtomIJNS4_20SM100_MMA_F16BF16_SSISJ_SJ_fLi64ELi128ELNS4_4UMMA5MajorE0ELSP_0ELNSO_7ScaleInE0ELSQ_0EEEEEENS4_6LayoutINS5_IJSC_SC_SC_EEENS5_IJNSA_ILi0EEESV_SV_EEEEENS5_IJNS4_10UnderscoreESY_SY_EEEEENS4_23SM90_TMA_LOAD_MULTICASTENS4_14ComposedLayoutINS4_7SwizzleILi2ELi4ELi3EEENS4_18smem_ptr_flag_bitsILi16EEENST_INS5_IJNSA_ILi8EEESH_EEENS5_IJSH_SC_EEEEEEEvNS4_8identityES11_S1B_vS1C_EENS_8epilogue10collective18CollectiveEpilogueINS1E_23Sm100TmaWarpSpecializedILi4ELi2ELi16ELb1ELb0EEEJSI_NS5_IJNST_ISF_SC_EENST_ISH_SC_EEEEESJ_SK_SJ_SK_NS1E_6fusion15FusionCallbacksIS1I_NS1M_17LinearCombinationISJ_fSJ_fLNS_15FloatRoundStyleE2EEESI_S1L_JEEENS4_5SM1004TMEM4LOAD26SM100_TMEM_LOAD_16dp256b4xENS4_13SM90_TMA_LOADES1B_NS4_17SM75_U32x4_LDSM_NENS4_14SM90_TMA_STOREES1B_NS4_17SM90_U32x4_STSM_NENS4_39AutoVectorizingCopyWithAssumedAlignmentILi128EEEEEEvvEEEEvNT_6ParamsE) ;  /* 0xffffff6c04607950 */ /* 0x000fea0003c3ffff */
        .weak           $__internal_2_$__cuda_sm10x_tcgen05_guardrail_trap_unallocated_columns_being_dealloced
        .type           $__internal_2_$__cuda_sm10x_tcgen05_guardrail_trap_unallocated_columns_being_dealloced,@function
        .size           $__internal_2_$__cuda_sm10x_tcgen05_guardrail_trap_unallocated_columns_being_dealloced,(.L_x_183 - $__internal_2_$__cuda_sm10x_tcgen05_guardrail_trap_unallocated_columns_being_dealloced)
$__internal_2_$__cuda_sm10x_tcgen05_guardrail_trap_unallocated_columns_being_dealloced:
[----:B------:R-:W-:Y:S05]  /*9280*/  BPT.TRAP 0x1 ;  /* 0x000000040000795c */ /* 0x000fea0000300000 */
[----:B------:R-:W-:-:S04]  /*9290*/  HFMA2 R3, -RZ, RZ, 0, 0 ;  /* 0x00000000ff037431 */ /* 0x000fc800000001ff */
[----:B------:R-:W-:Y:S05]  /*92a0*/  RET.REL.NODEC R2 `(_ZN7cutlass13device_kernelINS_4gemm6kernel13GemmUniversalIN4cute5tupleIJiiiiEEENS1_10collective13CollectiveMmaINS1_35MainloopSm100TmaUmmaWarpSpecializedILi4ELi2ELi4ENS5_IJNS4_1CILi2EEESB_NSA_ILi1EEEEEEEENS5_IJNSA_ILi64EEENSA_ILi128EEENSA_ILi32EEEEEENS_6half_tENS5_IJlSC_lEEESJ_SK_NS4_8TiledMMAINS4_8MMA_AtomIJNS4_20SM100_MMA_F16BF16_SSISJ_SJ_fLi64ELi128ELNS4_4UMMA5MajorE0ELSP_0ELNSO_7ScaleInE0ELSQ_0EEEEEENS4_6LayoutINS5_IJSC_SC_SC_EEENS5_IJNSA_ILi0EEESV_SV_EEEEENS5_IJNS4_10UnderscoreESY_SY_EEEEENS4_23SM90_TMA_LOAD_MULTICASTENS4_14ComposedLayoutINS4_7SwizzleILi2ELi4ELi3EEENS4_18smem_ptr_flag_bitsILi16EEENST_INS5_IJNSA_ILi8EEESH_EEENS5_IJSH_SC_EEEEEEEvNS4_8identityES11_S1B_vS1C_EENS_8epilogue10collective18CollectiveEpilogueINS1E_23Sm100TmaWarpSpecializedILi4ELi2ELi16ELb1ELb0EEEJSI_NS5_IJNST_ISF_SC_EENST_ISH_SC_EEEEESJ_SK_SJ_SK_NS1E_6fusion15FusionCallbacksIS1I_NS1M_17LinearCombinationISJ_fSJ_fLNS_15FloatRoundStyleE2EEESI_S1L_JEEENS4_5SM1004TMEM4LOAD26SM100_TMEM_LOAD_16dp256b4xENS4_13SM90_TMA_LOADES1B_NS4_17SM75_U32x4_LDSM_NENS4_14SM90_TMA_STOREES1B_NS4_17SM90_U32x4_STSM_NENS4_39AutoVectorizingCopyWithAssumedAlignmentILi128EEEEEEvvEEEEvNT_6ParamsE) ;  /* 0xffffff6c02547950 */ /* 0x000fea0003c3ffff */
.L_x_182:
[----:B------:R-:W-:-:S00]  /*92b0*/  BRA `(.L_x_182) ;  /* 0xfffffffc00fc7947 */ /* 0x000fc0000383ffff */
[----:B------:R-:W-:-:S00]  /*92c0*/  NOP ;  /* 0x0000000000007918 */ /* 0x000fc00000000000 */
        /* <DEDUP_REMOVED lines=11> */
.L_x_183:


//--------------------- .nv.global.init           --------------------------
	.section	.nv.global.init,"aw",@progbits
.nv.global.init:
	.type		$str$27,@object
	.size		$str$27,($str$28 - $str$27)
$str$27:
        /*0000*/ 	.byte	0x28, 0x61, 0x64, 0x64, 0x72, 0x65, 0x73, 0x73, 0x20, 0x26, 0x20, 0x6d, 0x61, 0x73, 0x6b, 0x29
        /*0010*/ 	.byte	0x20, 0x3d, 0x3d, 0x20, 0x30, 0x00
	.type		$str$28,@object
	.size		$str$28,($str$26 - $str$28)
$str$28:
        /*0016*/ 	.byte	0x2f, 0x74, 0x6d, 0x70, 0x2f, 0x63, 0x75, 0x74, 0x6c, 0x61, 0x73, 0x73, 0x5f, 0x73, 0x77, 0x65
        /*0026*/ 	.byte	0x65, 0x70, 0x5f, 0x73, 0x72, 0x63, 0x2f, 0x69, 0x6e, 0x63, 0x6c, 0x75, 0x64, 0x65, 0x2f, 0x63
        /*0036*/ 	.byte	0x75, 0x74, 0x65, 0x2f, 0x70, 0x6f, 0x69, 0x6e, 0x74, 0x65, 0x72, 0x5f, 0x66, 0x6c, 0x61, 0x67
        /*0046*/ 	.byte	0x67, 0x65, 0x64, 0x2e, 0x68, 0x70, 0x70, 0x00
	.type		$str$26,@object
	.size		$str$26,($str$25 - $str$26)
$str$26:
        /*004e*/ 	.byte	0x2f, 0x74, 0x6d, 0x70, 0x2f, 0x63, 0x75, 0x74, 0x6c, 0x61, 0x73, 0x73, 0x5f, 0x73, 0x77, 0x65
        /*005e*/ 	.byte	0x65, 0x70, 0x5f, 0x73, 0x72, 0x63, 0x2f, 0x69, 0x6e, 0x63, 0x6c, 0x75, 0x64, 0x65, 0x2f, 0x63
        /*006e*/ 	.byte	0x75, 0x74, 0x65, 0x2f, 0x61, 0x74, 0x6f, 0x6d, 0x2f, 0x63, 0x6f, 0x70, 0x79, 0x5f, 0x74, 0x72
        /*007e*/ 	.byte	0x61, 0x69, 0x74, 0x73, 0x5f, 0x73, 0x6d, 0x31, 0x30, 0x30, 0x2e, 0x68, 0x70, 0x70, 0x00
	.type		$str$25,@object
	.size		$str$25,(__unnamed_1 - $str$25)
$str$25:
        /*008d*/ 	.byte	0x28, 0x28, 0x75, 0x69, 0x6e, 0x74, 0x33, 0x32, 0x5f, 0x74, 0x28, 0x74, 0x68, 0x72, 0x65, 0x61
        /*009d*/ 	.byte	0x64, 0x49, 0x64, 0x78, 0x2e, 0x78, 0x29, 0x20, 0x2f, 0x20, 0x33, 0x32, 0x29, 0x20, 0x25, 0x20
        /*00ad*/ 	.byte	0x34, 0x29, 0x20, 0x3d, 0x3d, 0x20, 0x28, 0x28, 0x28, 0x74, 0x6d, 0x65, 0x6d, 0x5f, 0x61, 0x64
        /*00bd*/ 	.byte	0x64, 0x72, 0x20, 0x3e, 0x3e, 0x20, 0x31, 0x36, 0x29, 0x20, 0x2f, 0x20, 0x33, 0x32, 0x29, 0x20
        /*00cd*/ 	.byte	0x25, 0x20, 0x34, 0x29, 0x00
	.type		__unnamed_1,@object
	.size		__unnamed_1,(__unnamed_2 - __unnamed_1)
__unnamed_1:
        /*00d2*/ 	.byte	0x61, 0x75, 0x74, 0x6f, 0x20, 0x63, 0x75, 0x74, 0x65, 0x3a, 0x3a, 0x61, 0x73, 0x5f, 0x70, 0x6f
        /* <DEDUP_REMOVED lines=24> */
        /*0262*/ 	.byte	0x3e, 0x3e, 0x3e, 0x5d, 0x00
	.type		__unnamed_2,@object
	.size		__unnamed_2,(.L_2 - __unnamed_2)
__unnamed_2:
        /* <DEDUP_REMOVED lines=46> */
.L_2:


//--------------------- .nv.shared._ZN7cutlass13device_kernelINS_4gemm6kernel13GemmUniversalIN4cute5tupleIJiiiiEEENS1_10collective13CollectiveMmaINS1_35MainloopSm100TmaUmmaWarpSpecializedILi4ELi2ELi4ENS5_IJNS4_1CILi2EEESB_NSA_ILi1EEEEEEEENS5_IJNSA_ILi64EEENSA_ILi128EEENSA_ILi32EEEEEENS_6half_tENS5_IJlSC_lEEESJ_SK_NS4_8TiledMMAINS4_8MMA_AtomIJNS4_20SM100_MMA_F16BF16_SSISJ_SJ_fLi64ELi128ELNS4_4UMMA5MajorE0ELSP_0ELNSO_7ScaleInE0ELSQ_0EEEEEENS4_6LayoutINS5_IJSC_SC_SC_EEENS5_IJNSA_ILi0EEESV_SV_EEEEENS5_IJNS4_10UnderscoreESY_SY_EEEEENS4_23SM90_TMA_LOAD_MULTICASTENS4_14ComposedLayoutINS4_7SwizzleILi2ELi4ELi3EEENS4_18smem_ptr_flag_bitsILi16EEENST_INS5_IJNSA_ILi8EEESH_EEENS5_IJSH_SC_EEEEEEEvNS4_8identityES11_S1B_vS1C_EENS_8epilogue10collective18CollectiveEpilogueINS1E_23Sm100TmaWarpSpecializedILi4ELi2ELi16ELb1ELb0EEEJSI_NS5_IJNST_ISF_SC_EENST_ISH_SC_EEEEESJ_SK_SJ_SK_NS1E_6fusion15FusionCallbacksIS1I_NS1M_17LinearCombinationISJ_fSJ_fLNS_15FloatRoundStyleE2EEESI_S1L_JEEENS4_5SM1004TMEM4LOAD26SM100_TMEM_LOAD_16dp256b4xENS4_13SM90_TMA_LOADES1B_NS4_17SM75_U32x4_LDSM_NENS4_14SM90_TMA_STOREES1B_NS4_17SM90_U32x4_STSM_NENS4_39AutoVectorizingCopyWithAssumedAlignmentILi128EEEEEEvvEEEEvNT_6ParamsE --------------------------
	.section	.nv.shared._ZN7cutlass13device_kernelINS_4gemm6kernel13GemmUniversalIN4cute5tupleIJiiiiEEENS1_10collective13CollectiveMmaINS1_35MainloopSm100TmaUmmaWarpSpecializedILi4ELi2ELi4ENS5_IJNS4_1CILi2EEESB_NSA_ILi1EEEEEEEENS5_IJNSA_ILi64EEENSA_ILi128EEENSA_ILi32EEEEEENS_6half_tENS5_IJlSC_lEEESJ_SK_NS4_8TiledMMAINS4_8MMA_AtomIJNS4_20SM100_MMA_F16BF16_SSISJ_SJ_fLi64ELi128ELNS4_4UMMA5MajorE0ELSP_0ELNSO_7ScaleInE0ELSQ_0EEEEEENS4_6LayoutINS5_IJSC_SC_SC_EEENS5_IJNSA_ILi0EEESV_SV_EEEEENS5_IJNS4_10UnderscoreESY_SY_EEEEENS4_23SM90_TMA_LOAD_MULTICASTENS4_14ComposedLayoutINS4_7SwizzleILi2ELi4ELi3EEENS4_18smem_ptr_flag_bitsILi16EEENST_INS5_IJNSA_ILi8EEESH_EEENS5_IJSH_SC_EEEEEEEvNS4_8identityES11_S1B_vS1C_EENS_8epilogue10collective18CollectiveEpilogueINS1E_23Sm100TmaWarpSpecializedILi4ELi2ELi16ELb1ELb0EEEJSI_NS5_IJNST_ISF_SC_EENST_ISH_SC_EEEEESJ_SK_SJ_SK_NS1E_6fusion15FusionCallbacksIS1I_NS1M_17LinearCombinationISJ_fSJ_fLNS_15FloatRoundStyleE2EEESI_S1L_JEEENS4_5SM1004TMEM4LOAD26SM100_TMEM_LOAD_16dp256b4xENS4_13SM90_TMA_LOADES1B_NS4_17SM75_U32x4_LDSM_NENS4_14SM90_TMA_STOREES1B_NS4_17SM90_U32x4_STSM_NENS4_39AutoVectorizingCopyWithAssumedAlignmentILi128EEEEEEvvEEEEvNT_6ParamsE,"aw",@nobits
	.sectionflags	@""
	.align	16
	.zero		1024


//--------------------- .nv.shared.reserved.0     --------------------------
	.section	.nv.shared.reserved.0,"aw",@nobits
	.weak		__nv_reservedSMEM_offset_0_alias
	.size		__nv_reservedSMEM_offset_0_alias, 0, 64
	.other		__nv_reservedSMEM_offset_0_alias,@"STO_CUDA_RESERVED_SHARED STV_DEFAULT"
__nv_reservedSMEM_offset_0_alias:
	.zero		0
.nv.shared.reserved.0:
	.zero		64
	.weak		__nv_reservedSMEM_tcgen05_partition
	.type		__nv_reservedSMEM_tcgen05_partition,@object
	.size		__nv_reservedSMEM_tcgen05_partition,(.L_0 - __nv_reservedSMEM_tcgen05_partition)
__nv_reservedSMEM_tcgen05_partition:
	.zero		32
.L_0:


//--------------------- .nv.global                --------------------------
	.section	.nv.global,"aw",@nobits
.nv.global:
	.type		_ZN39_INTERNAL_bc64b723_4_k_cu_5275df7a_79674cute1_E,@object
	.size		_ZN39_INTERNAL_bc64b723_4_k_cu_5275df7a_79674cute1_E,(_ZN39_INTERNAL_bc64b723_4_k_cu_5275df7a_79674cuda3std3__45__cpo6cbeginE - _ZN39_INTERNAL_bc64b723_4_k_cu_5275df7a_79674cute1_E)
_ZN39_INTERNAL_bc64b723_4_k_cu_5275df7a_79674cute1_E:
	.zero		1
	.type		_ZN39_INTERNAL_bc64b723_4_k_cu_5275df7a_79674cuda3std3__45__cpo6cbeginE,@object
	.size		_ZN39_INTERNAL_bc64b723_4_k_cu_5275df7a_79674cuda3std3__45__cpo6cbeginE,(_ZN39_INTERNAL_bc64b723_4_k_cu_5275df7a_79674cuda3std3__48in_placeE - _ZN39_INTERNAL_bc64b723_4_k_cu_5275df7a_79674cuda3std3__45__cpo6cbeginE)
_ZN39_INTERNAL_bc64b723_4_k_cu_5275df7a_79674cuda3std3__45__cpo6cbeginE:
	.zero		1
	.type		_ZN39_INTERNAL_bc64b723_4_k_cu_5275df7a_79674cuda3std3__48in_placeE,@object
	.size		_ZN39_INTERNAL_bc64b723_4_k_cu_5275df7a_79674cuda3std3__48in_placeE,(_ZN39_INTERNAL_bc64b723_4_k_cu_5275df7a_79674cuda3std6ranges3__45__cpo9iter_moveE - _ZN39_INTERNAL_bc64b723_4_k_cu_5275df7a_79674cuda3std3__48in_placeE)
_ZN39_INTERNAL_bc64b723_4_k_cu_5275df7a_79674cuda3std3__48in_placeE:
	.zero		1
	.type		_ZN39_INTERNAL_bc64b723_4_k_cu_5275df7a_79674cuda3std6ranges3__45__cpo9iter_moveE,@object
	.size		_ZN39_INTERNAL_bc64b723_4_k_cu_5275df7a_79674cuda3std6ranges3__45__cpo9iter_moveE,(_ZN39_INTERNAL_bc64b723_4_k_cu_5275df7a_79674cuda3std3__45__cpo5beginE - _ZN39_INTERNAL_bc64b723_4_k_cu_5275df7a_79674cuda3std6ranges3__45__cpo9iter_moveE)
_ZN39_INTERNAL_bc64b723_4_k_cu_5275df7a_79674cuda3std6ranges3__45__cpo9iter_moveE:
	.zero		1
	.type		_ZN39_INTERNAL_bc64b723_4_k_cu_5275df7a_79674cuda3std3__45__cpo5beginE,@object
	.size		_ZN39_INTERNAL_bc64b723_4_k_cu_5275df7a_79674cuda3std3__45__cpo5beginE,(_ZN39_INTERNAL_bc64b723_4_k_cu_5275df7a_79674cuda3std3__441_GLOBAL__N__bc64b723_4_k_cu_5275df7a_79676ignoreE - _ZN39_INTERNAL_bc64b723_4_k_cu_5275df7a_79674cuda3std3__45__cpo5beginE)
_ZN39_INTERNAL_bc64b723_4_k_cu_5275df7a_79674cuda3std3__45__cpo5beginE:
	.zero		1
	.type		_ZN39_INTERNAL_bc64b723_4_k_cu_5275df7a_79674cuda3std3__441_GLOBAL__N__bc64b723_4_k_cu_5275df7a_79676ignoreE,@object
	.size		_ZN39_INTERNAL_bc64b723_4_k_cu_5275df7a_79674cuda3std3__441_GLOBAL__N__bc64b723_4_k_cu_5275df7a_79676ignoreE,(_ZN39_INTERNAL_bc64b723_4_k_cu_5275df7a_79674cute7productE - _ZN39_INTERNAL_bc64b723_4_k_cu_5275df7a_79674cuda3std3__441_GLOBAL__N__bc64b723_4_k_cu_5275df7a_79676ignoreE)
_ZN39_INTERNAL_bc64b723_4_k_cu_5275df7a_79674cuda3std3__441_GLOBAL__N__bc64b723_4_k_cu_5275df7a_79676ignoreE:
	.zero		1
	.type		_ZN39_INTERNAL_bc64b723_4_k_cu_5275df7a_79674cute7productE,@object
	.size		_ZN39_INTERNAL_bc64b723_4_k_cu_5275df7a_79674cute7productE,(_ZN39_INTERNAL_bc64b723_4_k_cu_5275df7a_79674cuda3std3__45__cpo3endE - _ZN39_INTERNAL_bc64b723_4_k_cu_5275df7a_79674cute7productE)
_ZN39_INTERNAL_bc64b723_4_k_cu_5275df7a_79674cute7productE:
	.zero		1
	.type		_ZN39_INTERNAL_bc64b723_4_k_cu_5275df7a_79674cuda3std3__45__cpo3endE,@object
	.size		_ZN39_INTERNAL_bc64b723_4_k_cu_5275df7a_79674cuda3std3__45__cpo3endE,(_ZN39_INTERNAL_bc64b723_4_k_cu_5275df7a_79674cuda3std3__419piecewise_constructE - _ZN39_INTERNAL_bc64b723_4_k_cu_5275df7a_79674cuda3std3__45__cpo3endE)
_ZN39_INTERNAL_bc64b723_4_k_cu_5275df7a_79674cuda3std3__45__cpo3endE:
	.zero		1
	.type		_ZN39_INTERNAL_bc64b723_4_k_cu_5275df7a_79674cuda3std3__419piecewise_constructE,@object
	.size		_ZN39_INTERNAL_bc64b723_4_k_cu_5275df7a_79674cuda3std3__419piecewise_constructE,(_ZN39_INTERNAL_bc64b723_4_k_cu_5275df7a_79674cuda3std3__45__cpo4cendE - _ZN39_INTERNAL_bc64b723_4_k_cu_5275df7a_79674cuda3std3__419piecewise_constructE)
_ZN39_INTERNAL_bc64b723_4_k_cu_5275df7a_79674cuda3std3__419piecewise_constructE:
	.zero		1
	.type		_ZN39_INTERNAL_bc64b723_4_k_cu_5275df7a_79674cuda3std3__45__cpo4cendE,@object
	.size		_ZN39_INTERNAL_bc64b723_4_k_cu_5275df7a_79674cuda3std3__45__cpo4cendE,(_ZN39_INTERNAL_bc64b723_4_k_cu_5275df7a_79674cuda3std6ranges3__45__cpo4swapE - _ZN39_INTERNAL_bc64b723_4_k_cu_5275df7a_79674cuda3std3__45__cpo4cendE)
_ZN39_INTERNAL_bc64b723_4_k_cu_5275df7a_79674cuda3std3__45__cpo4cendE:
	.zero		1
	.type		_ZN39_INTERNAL_bc64b723_4_k_cu_5275df7a_79674cuda3std6ranges3__45__cpo4swapE,@object
	.size		_ZN39_INTERNAL_bc64b723_4_k_cu_5275df7a_79674cuda3std6ranges3__45__cpo4swapE,(.L_10 - _ZN39_INTERNAL_bc64b723_4_k_cu_5275df7a_79674cuda3std6ranges3__45__cpo4swapE)
_ZN39_INTERNAL_bc64b723_4_k_cu_5275df7a_79674cuda3std6ranges3__45__cpo4swapE:
	.zero		1
.L_10:


//--------------------- .nv.constant0._ZN7cutlass13device_kernelINS_4gemm6kernel13GemmUniversalIN4cute5tupleIJiiiiEEENS1_10collective13CollectiveMmaINS1_35MainloopSm100TmaUmmaWarpSpecializedILi4ELi2ELi4ENS5_IJNS4_1CILi2EEESB_NSA_ILi1EEEEEEEENS5_IJNSA_ILi64EEENSA_ILi128EEENSA_ILi32EEEEEENS_6half_tENS5_IJlSC_lEEESJ_SK_NS4_8TiledMMAINS4_8MMA_AtomIJNS4_20SM100_MMA_F16BF16_SSISJ_SJ_fLi64ELi128ELNS4_4UMMA5MajorE0ELSP_0ELNSO_7ScaleInE0ELSQ_0EEEEEENS4_6LayoutINS5_IJSC_SC_SC_EEENS5_IJNSA_ILi0EEESV_SV_EEEEENS5_IJNS4_10UnderscoreESY_SY_EEEEENS4_23SM90_TMA_LOAD_MULTICASTENS4_14ComposedLayoutINS4_7SwizzleILi2ELi4ELi3EEENS4_18smem_ptr_flag_bitsILi16EEENST_INS5_IJNSA_ILi8EEESH_EEENS5_IJSH_SC_EEEEEEEvNS4_8identityES11_S1B_vS1C_EENS_8epilogue10collective18CollectiveEpilogueINS1E_23Sm100TmaWarpSpecializedILi4ELi2ELi16ELb1ELb0EEEJSI_NS5_IJNST_ISF_SC_EENST_ISH_SC_EEEEESJ_SK_SJ_SK_NS1E_6fusion15FusionCallbacksIS1I_NS1M_17LinearCombinationISJ_fSJ_fLNS_15FloatRoundStyleE2EEESI_S1L_JEEENS4_5SM1004TMEM4LOAD26SM100_TMEM_LOAD_16dp256b4xENS4_13SM90_TMA_LOADES1B_NS4_17SM75_U32x4_LDSM_NENS4_14SM90_TMA_STOREES1B_NS4_17SM90_U32x4_STSM_NENS4_39AutoVectorizingCopyWithAssumedAlignmentILi128EEEEEEvvEEEEvNT_6ParamsE --------------------------
	.section	.nv.constant0._ZN7cutlass13device_kernelINS_4gemm6kernel13GemmUniversalIN4cute5tupleIJiiiiEEENS1_10collective13CollectiveMmaINS1_35MainloopSm100TmaUmmaWarpSpecializedILi4ELi2ELi4ENS5_IJNS4_1CILi2EEESB_NSA_ILi1EEEEEEEENS5_IJNSA_ILi64EEENSA_ILi128EEENSA_ILi32EEEEEENS_6half_tENS5_IJlSC_lEEESJ_SK_NS4_8TiledMMAINS4_8MMA_AtomIJNS4_20SM100_MMA_F16BF16_SSISJ_SJ_fLi64ELi128ELNS4_4UMMA5MajorE0ELSP_0ELNSO_7ScaleInE0ELSQ_0EEEEEENS4_6LayoutINS5_IJSC_SC_SC_EEENS5_IJNSA_ILi0EEESV_SV_EEEEENS5_IJNS4_10UnderscoreESY_SY_EEEEENS4_23SM90_TMA_LOAD_MULTICASTENS4_14ComposedLayoutINS4_7SwizzleILi2ELi4ELi3EEENS4_18smem_ptr_flag_bitsILi16EEENST_INS5_IJNSA_ILi8EEESH_EEENS5_IJSH_SC_EEEEEEEvNS4_8identityES11_S1B_vS1C_EENS_8epilogue10collective18CollectiveEpilogueINS1E_23Sm100TmaWarpSpecializedILi4ELi2ELi16ELb1ELb0EEEJSI_NS5_IJNST_ISF_SC_EENST_ISH_SC_EEEEESJ_SK_SJ_SK_NS1E_6fusion15FusionCallbacksIS1I_NS1M_17LinearCombinationISJ_fSJ_fLNS_15FloatRoundStyleE2EEESI_S1L_JEEENS4_5SM1004TMEM4LOAD26SM100_TMEM_LOAD_16dp256b4xENS4_13SM90_TMA_LOADES1B_NS4_17SM75_U32x4_LDSM_NENS4_14SM90_TMA_STOREES1B_NS4_17SM90_U32x4_STSM_NENS4_39AutoVectorizingCopyWithAssumedAlignmentILi128EEEEEEvvEEEEvNT_6ParamsE,"a",@progbits
	.sectionflags	@""
	.align	4
.nv.constant0._ZN7cutlass13device_kernelINS_4gemm6kernel13GemmUniversalIN4cute5tupleIJiiiiEEENS1_10collective13CollectiveMmaINS1_35MainloopSm100TmaUmmaWarpSpecializedILi4ELi2ELi4ENS5_IJNS4_1CILi2EEESB_NSA_ILi1EEEEEEEENS5_IJNSA_ILi64EEENSA_ILi128EEENSA_ILi32EEEEEENS_6half_tENS5_IJlSC_lEEESJ_SK_NS4_8TiledMMAINS4_8MMA_AtomIJNS4_20SM100_MMA_F16BF16_SSISJ_SJ_fLi64ELi128ELNS4_4UMMA5MajorE0ELSP_0ELNSO_7ScaleInE0ELSQ_0EEEEEENS4_6LayoutINS5_IJSC_SC_SC_EEENS5_IJNSA_ILi0EEESV_SV_EEEEENS5_IJNS4_10UnderscoreESY_SY_EEEEENS4_23SM90_TMA_LOAD_MULTICASTENS4_14ComposedLayoutINS4_7SwizzleILi2ELi4ELi3EEENS4_18smem_ptr_flag_bitsILi16EEENST_INS5_IJNSA_ILi8EEESH_EEENS5_IJSH_SC_EEEEEEEvNS4_8identityES11_S1B_vS1C_EENS_8epilogue10collective18CollectiveEpilogueINS1E_23Sm100TmaWarpSpecializedILi4ELi2ELi16ELb1ELb0EEEJSI_NS5_IJNST_ISF_SC_EENST_ISH_SC_EEEEESJ_SK_SJ_SK_NS1E_6fusion15FusionCallbacksIS1I_NS1M_17LinearCombinationISJ_fSJ_fLNS_15FloatRoundStyleE2EEESI_S1L_JEEENS4_5SM1004TMEM4LOAD26SM100_TMEM_LOAD_16dp256b4xENS4_13SM90_TMA_LOADES1B_NS4_17SM75_U32x4_LDSM_NENS4_14SM90_TMA_STOREES1B_NS4_17SM90_U32x4_STSM_NENS4_39AutoVectorizingCopyWithAssumedAlignmentILi128EEEEEEvvEEEEvNT_6ParamsE:
	.zero		2944


//--------------------- SYMBOLS --------------------------

	.type		.nv.reservedSmem.offset0,@object
	.size		.nv.reservedSmem.offset0,0x4
	.type		.nv.reservedSmem.cap,@object
	.size		.nv.reservedSmem.cap,0x4
	.type		__assertfail,@function
